// Copyright (c) 2024, Jay Shah, Ganesh Bikshandi, Ying Zhang, Vijay Thakkar, Pradeep Ramani, Tri Dao.
// Splitting the different template instantiations to different files to speed up compilation.
// This file is auto-generated. See "generate_kernels.py"

#include "flash_fwd_launch_template.h"

#ifndef FLASHATTENTION_DISABLE_SM8x
#ifndef FLASHATTENTION_DISABLE_HDIM64
template void run_mha_fwd_<80, cutlass::bfloat16_t, 64, 64, true, true, true, true>(Flash_fwd_params &params, cudaStream_t stream);
template void run_mha_fwd_<86, cutlass::bfloat16_t, 64, 64, true, true, true, true>(Flash_fwd_params &params, cudaStream_t stream);
#endif
#endif


// ===== COMPILED SASS (sm_90a) =====

	.target	sm_90a

	.elftype	@"ET_EXEC"


//--------------------- .note.nv.tkinfo           --------------------------
	.section	.note.nv.tkinfo,"",@"SHT_NOTE"
	.sectionflags	@"SHF_NOTE_NV_TKINFO"
	.tkinfo
        /*0018*/ 	.word	0x00000002
        /*0030*/ 	.string	""
        /*0030*/ 	.string	"ptxas"
        /*0030*/ 	.string	"Cuda compilation tools, release 13.0, V13.0.88"
        /*0030*/ 	.string	"Build cuda_13.0.r13.0/compiler.36424714_0"
        /*0030*/ 	.string	"-arch sm_90a -m 64 "



//--------------------- .note.nv.cuinfo           --------------------------
	.section	.note.nv.cuinfo,"",@"SHT_NOTE"
	.sectionflags	@"SHF_NOTE_NV_CUINFO"
        /*0018*/ 	.short	0x0002
        /*001a*/ 	.short	0x005a
        /*001c*/ 	.short	0x0082
	.zero		2


//--------------------- .nv.info                  --------------------------
	.section	.nv.info,"",@"SHT_CUDA_INFO"
	.align	4


	//----- nvinfo : EIATTR_REGCOUNT
	.align		4
        /*0000*/ 	.byte	0x04, 0x2f
        /*0002*/ 	.short	(.L_12 - .L_11)
	.align		4
.L_11:
        /*0004*/ 	.word	index@(_ZN7cutlass13device_kernelIN5flash19enable_sm80_to_sm89INS1_16FlashAttnFwdSm80INS1_25CollectiveMainloopFwdSm80ILi4ELi1ELb0EN4cute5tupleIJNS5_1CILi128EEENS7_ILi80EEENS7_ILi64EEEEEELi64ENS_10bfloat16_tEfNS_4arch4Sm80ELb1ELb0ELb1ELb1ELb1ELb1ELb1ELb1EEENS1_21CollectiveEpilogueFwdINS6_IJS8_SA_S9_EEENS6_IJNS7_ILi1EEESI_SI_EEESC_SE_Li128ELb1ELb1ELb1ELb0EEENS1_36VarlenDynamicPersistentTileSchedulerILi128ELi80ELi128ELi128ELb1ELb1ELb0ELb1ELb1ELb1EEEEEEEEEvNT_6ParamsE)
        /*0008*/ 	.word	0x00000004


	//----- nvinfo : EIATTR_FRAME_SIZE
	.align		4
.L_12:
        /*000c*/ 	.byte	0x04, 0x11
        /*000e*/ 	.short	(.L_14 - .L_13)
	.align		4
.L_13:
        /*0010*/ 	.word	index@(_ZN7cutlass13device_kernelIN5flash19enable_sm80_to_sm89INS1_16FlashAttnFwdSm80INS1_25CollectiveMainloopFwdSm80ILi4ELi1ELb0EN4cute5tupleIJNS5_1CILi128EEENS7_ILi80EEENS7_ILi64EEEEEELi64ENS_10bfloat16_tEfNS_4arch4Sm80ELb1ELb0ELb1ELb1ELb1ELb1ELb1ELb1EEENS1_21CollectiveEpilogueFwdINS6_IJS8_SA_S9_EEENS6_IJNS7_ILi1EEESI_SI_EEESC_SE_Li128ELb1ELb1ELb1ELb0EEENS1_36VarlenDynamicPersistentTileSchedulerILi128ELi80ELi128ELi128ELb1ELb1ELb0ELb1ELb1ELb1EEEEEEEEEvNT_6ParamsE)
        /*0014*/ 	.word	0x00000000


	//----- nvinfo : EIATTR_REGCOUNT
	.align		4
.L_14:
        /*0018*/ 	.byte	0x04, 0x2f
        /*001a*/ 	.short	(.L_16 - .L_15)
	.align		4
.L_15:
        /*001c*/ 	.word	index@(_ZN7cutlass13device_kernelIN5flash19enable_sm80_to_sm89INS1_16FlashAttnFwdSm80INS1_25CollectiveMainloopFwdSm80ILi4ELi1ELb0EN4cute5tupleIJNS5_1CILi128EEENS7_ILi80EEENS7_ILi64EEEEEELi64ENS_10bfloat16_tEfNS_4arch4Sm80ELb1ELb0ELb1ELb1ELb1ELb0ELb1ELb1EEENS1_21CollectiveEpilogueFwdINS6_IJS8_SA_S9_EEENS6_IJNS7_ILi1EEESI_SI_EEESC_SE_Li128ELb1ELb1ELb1ELb0EEENS1_36VarlenDynamicPersistentTileSchedulerILi128ELi80ELi128ELi128ELb1ELb1ELb0ELb1ELb1ELb1EEEEEEEEEvNT_6ParamsE)
        /*0020*/ 	.word	0x00000004


	//----- nvinfo : EIATTR_FRAME_SIZE
	.align		4
.L_16:
        /*0024*/ 	.byte	0x04, 0x11
        /*0026*/ 	.short	(.L_18 - .L_17)
	.align		4
.L_17:
        /*0028*/ 	.word	index@(_ZN7cutlass13device_kernelIN5flash19enable_sm80_to_sm89INS1_16FlashAttnFwdSm80INS1_25CollectiveMainloopFwdSm80ILi4ELi1ELb0EN4cute5tupleIJNS5_1CILi128EEENS7_ILi80EEENS7_ILi64EEEEEELi64ENS_10bfloat16_tEfNS_4arch4Sm80ELb1ELb0ELb1ELb1ELb1ELb0ELb1ELb1EEENS1_21CollectiveEpilogueFwdINS6_IJS8_SA_S9_EEENS6_IJNS7_ILi1EEESI_SI_EEESC_SE_Li128ELb1ELb1ELb1ELb0EEENS1_36VarlenDynamicPersistentTileSchedulerILi128ELi80ELi128ELi128ELb1ELb1ELb0ELb1ELb1ELb1EEEEEEEEEvNT_6ParamsE)
        /*002c*/ 	.word	0x00000000


	//----- nvinfo : EIATTR_REGCOUNT
	.align		4
.L_18:
        /*0030*/ 	.byte	0x04, 0x2f
        /*0032*/ 	.short	(.L_20 - .L_19)
	.align		4
.L_19:
        /*0034*/ 	.word	index@(_ZN7cutlass13device_kernelIN5flash19enable_sm80_to_sm89INS1_16FlashAttnFwdSm80INS1_25CollectiveMainloopFwdSm80ILi4ELi1ELb0EN4cute5tupleIJNS5_1CILi128EEENS7_ILi112EEENS7_ILi64EEEEEELi64ENS_10bfloat16_tEfNS_4arch4Sm80ELb1ELb0ELb1ELb0ELb1ELb0ELb1ELb1EEENS1_21CollectiveEpilogueFwdINS6_IJS8_SA_S9_EEENS6_IJNS7_ILi1EEESI_SI_EEESC_SE_Li128ELb0ELb1ELb1ELb0EEENS1_30DynamicPersistentTileSchedulerILi128ELi128ELb1ELb1ELb0EEEEEEEEEvNT_6ParamsE)
        /*0038*/ 	.word	0x00000004


	//----- nvinfo : EIATTR_FRAME_SIZE
	.align		4
.L_20:
        /*003c*/ 	.byte	0x04, 0x11
        /*003e*/ 	.short	(.L_22 - .L_21)
	.align		4
.L_21:
        /*0040*/ 	.word	index@(_ZN7cutlass13device_kernelIN5flash19enable_sm80_to_sm89INS1_16FlashAttnFwdSm80INS1_25CollectiveMainloopFwdSm80ILi4ELi1ELb0EN4cute5tupleIJNS5_1CILi128EEENS7_ILi112EEENS7_ILi64EEEEEELi64ENS_10bfloat16_tEfNS_4arch4Sm80ELb1ELb0ELb1ELb0ELb1ELb0ELb1ELb1EEENS1_21CollectiveEpilogueFwdINS6_IJS8_SA_S9_EEENS6_IJNS7_ILi1EEESI_SI_EEESC_SE_Li128ELb0ELb1ELb1ELb0EEENS1_30DynamicPersistentTileSchedulerILi128ELi128ELb1ELb1ELb0EEEEEEEEEvNT_6ParamsE)
        /*0044*/ 	.word	0x00000000


	//----- nvinfo : EIATTR_REGCOUNT
	.align		4
.L_22:
        /*0048*/ 	.byte	0x04, 0x2f
        /*004a*/ 	.short	(.L_24 - .L_23)
	.align		4
.L_23:
        /*004c*/ 	.word	index@(_ZN7cutlass13device_kernelIN5flash19enable_sm80_to_sm89INS1_16FlashAttnFwdSm80INS1_25CollectiveMainloopFwdSm80ILi4ELi1ELb0EN4cute5tupleIJNS5_1CILi128EEENS7_ILi80EEENS7_ILi64EEEEEELi64ENS_10bfloat16_tEfNS_4arch4Sm80ELb0ELb1ELb1ELb1ELb1ELb1ELb1ELb1EEENS1_21CollectiveEpilogueFwdINS6_IJS8_SA_S9_EEENS6_IJNS7_ILi1EEESI_SI_EEESC_SE_Li128ELb1ELb1ELb1ELb0EEENS1_36VarlenDynamicPersistentTileSchedulerILi128ELi80ELi128ELi128ELb1ELb1ELb0ELb1ELb0ELb1EEEEEEEEEvNT_6ParamsE)
        /*0050*/ 	.word	0x00000004


	//----- nvinfo : EIATTR_FRAME_SIZE
	.align		4
.L_24:
        /*0054*/ 	.byte	0x04, 0x11
        /*0056*/ 	.short	(.L_26 - .L_25)
	.align		4
.L_25:
        /*0058*/ 	.word	index@(_ZN7cutlass13device_kernelIN5flash19enable_sm80_to_sm89INS1_16FlashAttnFwdSm80INS1_25CollectiveMainloopFwdSm80ILi4ELi1ELb0EN4cute5tupleIJNS5_1CILi128EEENS7_ILi80EEENS7_ILi64EEEEEELi64ENS_10bfloat16_tEfNS_4arch4Sm80ELb0ELb1ELb1ELb1ELb1ELb1ELb1ELb1EEENS1_21CollectiveEpilogueFwdINS6_IJS8_SA_S9_EEENS6_IJNS7_ILi1EEESI_SI_EEESC_SE_Li128ELb1ELb1ELb1ELb0EEENS1_36VarlenDynamicPersistentTileSchedulerILi128ELi80ELi128ELi128ELb1ELb1ELb0ELb1ELb0ELb1EEEEEEEEEvNT_6ParamsE)
        /*005c*/ 	.word	0x00000000


	//----- nvinfo : EIATTR_REGCOUNT
	.align		4
.L_26:
        /*0060*/ 	.byte	0x04, 0x2f
        /*0062*/ 	.short	(.L_28 - .L_27)
	.align		4
.L_27:
        /*0064*/ 	.word	index@(_ZN7cutlass13device_kernelIN5flash19enable_sm80_to_sm89INS1_16FlashAttnFwdSm80INS1_25CollectiveMainloopFwdSm80ILi4ELi1ELb0EN4cute5tupleIJNS5_1CILi128EEENS7_ILi80EEENS7_ILi64EEEEEELi64ENS_10bfloat16_tEfNS_4arch4Sm80ELb0ELb1ELb1ELb1ELb1ELb0ELb1ELb1EEENS1_21CollectiveEpilogueFwdINS6_IJS8_SA_S9_EEENS6_IJNS7_ILi1EEESI_SI_EEESC_SE_Li128ELb1ELb1ELb1ELb0EEENS1_36VarlenDynamicPersistentTileSchedulerILi128ELi80ELi128ELi128ELb1ELb1ELb0ELb1ELb0ELb1EEEEEEEEEvNT_6ParamsE)
        /*0068*/ 	.word	0x00000004


	//----- nvinfo : EIATTR_FRAME_SIZE
	.align		4
.L_28:
        /*006c*/ 	.byte	0x04, 0x11
        /*006e*/ 	.short	(.L_30 - .L_29)
	.align		4
.L_29:
        /*0070*/ 	.word	index@(_ZN7cutlass13device_kernelIN5flash19enable_sm80_to_sm89INS1_16FlashAttnFwdSm80INS1_25CollectiveMainloopFwdSm80ILi4ELi1ELb0EN4cute5tupleIJNS5_1CILi128EEENS7_ILi80EEENS7_ILi64EEEEEELi64ENS_10bfloat16_tEfNS_4arch4Sm80ELb0ELb1ELb1ELb1ELb1ELb0ELb1ELb1EEENS1_21CollectiveEpilogueFwdINS6_IJS8_SA_S9_EEENS6_IJNS7_ILi1EEESI_SI_EEESC_SE_Li128ELb1ELb1ELb1ELb0EEENS1_36VarlenDynamicPersistentTileSchedulerILi128ELi80ELi128ELi128ELb1ELb1ELb0ELb1ELb0ELb1EEEEEEEEEvNT_6ParamsE)
        /*0074*/ 	.word	0x00000000


	//----- nvinfo : EIATTR_REGCOUNT
	.align		4
.L_30:
        /*0078*/ 	.byte	0x04, 0x2f
        /*007a*/ 	.short	(.L_32 - .L_31)
	.align		4
.L_31:
        /*007c*/ 	.word	index@(_ZN7cutlass13device_kernelIN5flash19enable_sm80_to_sm89INS1_16FlashAttnFwdSm80INS1_25CollectiveMainloopFwdSm80ILi4ELi1ELb0EN4cute5tupleIJNS5_1CILi128EEENS7_ILi96EEENS7_ILi64EEEEEELi64ENS_10bfloat16_tEfNS_4arch4Sm80ELb0ELb1ELb1ELb0ELb1ELb0ELb1ELb1EEENS1_21CollectiveEpilogueFwdINS6_IJS8_SA_S9_EEENS6_IJNS7_ILi1EEESI_SI_EEESC_SE_Li128ELb0ELb1ELb1ELb0EEENS1_19SingleTileSchedulerILb0ELb1ELb1ELi128EEEEEEEEEvNT_6ParamsE)
        /*0080*/ 	.word	0x00000004


	//----- nvinfo : EIATTR_FRAME_SIZE
	.align		4
.L_32:
        /*0084*/ 	.byte	0x04, 0x11
        /*0086*/ 	.short	(.L_34 - .L_33)
	.align		4
.L_33:
        /*0088*/ 	.word	index@(_ZN7cutlass13device_kernelIN5flash19enable_sm80_to_sm89INS1_16FlashAttnFwdSm80INS1_25CollectiveMainloopFwdSm80ILi4ELi1ELb0EN4cute5tupleIJNS5_1CILi128EEENS7_ILi96EEENS7_ILi64EEEEEELi64ENS_10bfloat16_tEfNS_4arch4Sm80ELb0ELb1ELb1ELb0ELb1ELb0ELb1ELb1EEENS1_21CollectiveEpilogueFwdINS6_IJS8_SA_S9_EEENS6_IJNS7_ILi1EEESI_SI_EEESC_SE_Li128ELb0ELb1ELb1ELb0EEENS1_19SingleTileSchedulerILb0ELb1ELb1ELi128EEEEEEEEEvNT_6ParamsE)
        /*008c*/ 	.word	0x00000000


	//----- nvinfo : EIATTR_REGCOUNT
	.align		4
.L_34:
        /*0090*/ 	.byte	0x04, 0x2f
        /*0092*/ 	.short	(.L_36 - .L_35)
	.align		4
.L_35:
        /*0094*/ 	.word	index@(_ZN7cutlass13device_kernelIN5flash19enable_sm80_to_sm89INS1_16FlashAttnFwdSm80INS1_25CollectiveMainloopFwdSm80ILi4ELi1ELb0EN4cute5tupleIJNS5_1CILi128EEENS7_ILi80EEENS7_ILi64EEEEEELi64ENS_10bfloat16_tEfNS_4arch4Sm80ELb0ELb0ELb1ELb1ELb1ELb1ELb1ELb1EEENS1_21CollectiveEpilogueFwdINS6_IJS8_SA_S9_EEENS6_IJNS7_ILi1EEESI_SI_EEESC_SE_Li128ELb1ELb1ELb1ELb0EEENS1_36VarlenDynamicPersistentTileSchedulerILi128ELi80ELi128ELi128ELb1ELb1ELb0ELb0ELb1ELb1EEEEEEEEEvNT_6ParamsE)
        /*0098*/ 	.word	0x00000004


	//----- nvinfo : EIATTR_FRAME_SIZE
	.align		4
.L_36:
        /*009c*/ 	.byte	0x04, 0x11
        /*009e*/ 	.short	(.L_38 - .L_37)
	.align		4
.L_37:
        /*00a0*/ 	.word	index@(_ZN7cutlass13device_kernelIN5flash19enable_sm80_to_sm89INS1_16FlashAttnFwdSm80INS1_25CollectiveMainloopFwdSm80ILi4ELi1ELb0EN4cute5tupleIJNS5_1CILi128EEENS7_ILi80EEENS7_ILi64EEEEEELi64ENS_10bfloat16_tEfNS_4arch4Sm80ELb0ELb0ELb1ELb1ELb1ELb1ELb1ELb1EEENS1_21CollectiveEpilogueFwdINS6_IJS8_SA_S9_EEENS6_IJNS7_ILi1EEESI_SI_EEESC_SE_Li128ELb1ELb1ELb1ELb0EEENS1_36VarlenDynamicPersistentTileSchedulerILi128ELi80ELi128ELi128ELb1ELb1ELb0ELb0ELb1ELb1EEEEEEEEEvNT_6ParamsE)
        /*00a4*/ 	.word	0x00000000


	//----- nvinfo : EIATTR_REGCOUNT
	.align		4
.L_38:
        /*00a8*/ 	.byte	0x04, 0x2f
        /*00aa*/ 	.short	(.L_40 - .L_39)
	.align		4
.L_39:
        /*00ac*/ 	.word	index@(_ZN7cutlass13device_kernelIN5flash19enable_sm80_to_sm89INS1_16FlashAttnFwdSm80INS1_25CollectiveMainloopFwdSm80ILi4ELi1ELb0EN4cute5tupleIJNS5_1CILi128EEENS7_ILi80EEENS7_ILi64EEEEEELi64ENS_10bfloat16_tEfNS_4arch4Sm80ELb0ELb0ELb1ELb1ELb1ELb0ELb1ELb1EEENS1_21CollectiveEpilogueFwdINS6_IJS8_SA_S9_EEENS6_IJNS7_ILi1EEESI_SI_EEESC_SE_Li128ELb1ELb1ELb1ELb0EEENS1_36VarlenDynamicPersistentTileSchedulerILi128ELi80ELi128ELi128ELb1ELb1ELb0ELb0ELb1ELb1EEEEEEEEEvNT_6ParamsE)
        /*00b0*/ 	.word	0x00000004


	//----- nvinfo : EIATTR_FRAME_SIZE
	.align		4
.L_40:
        /*00b4*/ 	.byte	0x04, 0x11
        /*00b6*/ 	.short	(.L_42 - .L_41)
	.align		4
.L_41:
        /*00b8*/ 	.word	index@(_ZN7cutlass13device_kernelIN5flash19enable_sm80_to_sm89INS1_16FlashAttnFwdSm80INS1_25CollectiveMainloopFwdSm80ILi4ELi1ELb0EN4cute5tupleIJNS5_1CILi128EEENS7_ILi80EEENS7_ILi64EEEEEELi64ENS_10bfloat16_tEfNS_4arch4Sm80ELb0ELb0ELb1ELb1ELb1ELb0ELb1ELb1EEENS1_21CollectiveEpilogueFwdINS6_IJS8_SA_S9_EEENS6_IJNS7_ILi1EEESI_SI_EEESC_SE_Li128ELb1ELb1ELb1ELb0EEENS1_36VarlenDynamicPersistentTileSchedulerILi128ELi80ELi128ELi128ELb1ELb1ELb0ELb0ELb1ELb1EEEEEEEEEvNT_6ParamsE)
        /*00bc*/ 	.word	0x00000000


	//----- nvinfo : EIATTR_REGCOUNT
	.align		4
.L_42:
        /*00c0*/ 	.byte	0x04, 0x2f
        /*00c2*/ 	.short	(.L_44 - .L_43)
	.align		4
.L_43:
        /*00c4*/ 	.word	index@(_ZN7cutlass13device_kernelIN5flash19enable_sm80_to_sm89INS1_16FlashAttnFwdSm80INS1_25CollectiveMainloopFwdSm80ILi4ELi1ELb0EN4cute5tupleIJNS5_1CILi128EEENS7_ILi112EEENS7_ILi64EEEEEELi64ENS_10bfloat16_tEfNS_4arch4Sm80ELb0ELb0ELb1ELb0ELb1ELb0ELb1ELb1EEENS1_21CollectiveEpilogueFwdINS6_IJS8_SA_S9_EEENS6_IJNS7_ILi1EEESI_SI_EEESC_SE_Li128ELb0ELb1ELb1ELb0EEENS1_19SingleTileSchedulerILb0ELb1ELb1ELi128EEEEEEEEEvNT_6ParamsE)
        /*00c8*/ 	.word	0x00000004


	//----- nvinfo : EIATTR_FRAME_SIZE
	.align		4
.L_44:
        /*00cc*/ 	.byte	0x04, 0x11
        /*00ce*/ 	.short	(.L_46 - .L_45)
	.align		4
.L_45:
        /*00d0*/ 	.word	index@(_ZN7cutlass13device_kernelIN5flash19enable_sm80_to_sm89INS1_16FlashAttnFwdSm80INS1_25CollectiveMainloopFwdSm80ILi4ELi1ELb0EN4cute5tupleIJNS5_1CILi128EEENS7_ILi112EEENS7_ILi64EEEEEELi64ENS_10bfloat16_tEfNS_4arch4Sm80ELb0ELb0ELb1ELb0ELb1ELb0ELb1ELb1EEENS1_21CollectiveEpilogueFwdINS6_IJS8_SA_S9_EEENS6_IJNS7_ILi1EEESI_SI_EEESC_SE_Li128ELb0ELb1ELb1ELb0EEENS1_19SingleTileSchedulerILb0ELb1ELb1ELi128EEEEEEEEEvNT_6ParamsE)
        /*00d4*/ 	.word	0x00000000


	//----- nvinfo : EIATTR_MIN_STACK_SIZE
	.align		4
.L_46:
        /*00d8*/ 	.byte	0x04, 0x12
        /*00da*/ 	.short	(.L_48 - .L_47)
	.align		4
.L_47:
        /*00dc*/ 	.word	index@(_ZN7cutlass13device_kernelIN5flash19enable_sm80_to_sm89INS1_16FlashAttnFwdSm80INS1_25CollectiveMainloopFwdSm80ILi4ELi1ELb0EN4cute5tupleIJNS5_1CILi128EEENS7_ILi112EEENS7_ILi64EEEEEELi64ENS_10bfloat16_tEfNS_4arch4Sm80ELb0ELb0ELb1ELb0ELb1ELb0ELb1ELb1EEENS1_21CollectiveEpilogueFwdINS6_IJS8_SA_S9_EEENS6_IJNS7_ILi1EEESI_SI_EEESC_SE_Li128ELb0ELb1ELb1ELb0EEENS1_19SingleTileSchedulerILb0ELb1ELb1ELi128EEEEEEEEEvNT_6ParamsE)
        /*00e0*/ 	.word	0x00000000


	//----- nvinfo : EIATTR_MIN_STACK_SIZE
	.align		4
.L_48:
        /*00e4*/ 	.byte	0x04, 0x12
        /*00e6*/ 	.short	(.L_50 - .L_49)
	.align		4
.L_49:
        /*00e8*/ 	.word	index@(_ZN7cutlass13device_kernelIN5flash19enable_sm80_to_sm89INS1_16FlashAttnFwdSm80INS1_25CollectiveMainloopFwdSm80ILi4ELi1ELb0EN4cute5tupleIJNS5_1CILi128EEENS7_ILi80EEENS7_ILi64EEEEEELi64ENS_10bfloat16_tEfNS_4arch4Sm80ELb0ELb0ELb1ELb1ELb1ELb0ELb1ELb1EEENS1_21CollectiveEpilogueFwdINS6_IJS8_SA_S9_EEENS6_IJNS7_ILi1EEESI_SI_EEESC_SE_Li128ELb1ELb1ELb1ELb0EEENS1_36VarlenDynamicPersistentTileSchedulerILi128ELi80ELi128ELi128ELb1ELb1ELb0ELb0ELb1ELb1EEEEEEEEEvNT_6ParamsE)
        /*00ec*/ 	.word	0x00000000


	//----- nvinfo : EIATTR_MIN_STACK_SIZE
	.align		4
.L_50:
        /*00f0*/ 	.byte	0x04, 0x12
        /*00f2*/ 	.short	(.L_52 - .L_51)
	.align		4
.L_51:
        /*00f4*/ 	.word	index@(_ZN7cutlass13device_kernelIN5flash19enable_sm80_to_sm89INS1_16FlashAttnFwdSm80INS1_25CollectiveMainloopFwdSm80ILi4ELi1ELb0EN4cute5tupleIJNS5_1CILi128EEENS7_ILi80EEENS7_ILi64EEEEEELi64ENS_10bfloat16_tEfNS_4arch4Sm80ELb0ELb0ELb1ELb1ELb1ELb1ELb1ELb1EEENS1_21CollectiveEpilogueFwdINS6_IJS8_SA_S9_EEENS6_IJNS7_ILi1EEESI_SI_EEESC_SE_Li128ELb1ELb1ELb1ELb0EEENS1_36VarlenDynamicPersistentTileSchedulerILi128ELi80ELi128ELi128ELb1ELb1ELb0ELb0ELb1ELb1EEEEEEEEEvNT_6ParamsE)
        /*00f8*/ 	.word	0x00000000


	//----- nvinfo : EIATTR_MIN_STACK_SIZE
	.align		4
.L_52:
        /*00fc*/ 	.byte	0x04, 0x12
        /*00fe*/ 	.short	(.L_54 - .L_53)
	.align		4
.L_53:
        /*0100*/ 	.word	index@(_ZN7cutlass13device_kernelIN5flash19enable_sm80_to_sm89INS1_16FlashAttnFwdSm80INS1_25CollectiveMainloopFwdSm80ILi4ELi1ELb0EN4cute5tupleIJNS5_1CILi128EEENS7_ILi96EEENS7_ILi64EEEEEELi64ENS_10bfloat16_tEfNS_4arch4Sm80ELb0ELb1ELb1ELb0ELb1ELb0ELb1ELb1EEENS1_21CollectiveEpilogueFwdINS6_IJS8_SA_S9_EEENS6_IJNS7_ILi1EEESI_SI_EEESC_SE_Li128ELb0ELb1ELb1ELb0EEENS1_19SingleTileSchedulerILb0ELb1ELb1ELi128EEEEEEEEEvNT_6ParamsE)
        /*0104*/ 	.word	0x00000000


	//----- nvinfo : EIATTR_MIN_STACK_SIZE
	.align		4
.L_54:
        /*0108*/ 	.byte	0x04, 0x12
        /*010a*/ 	.short	(.L_56 - .L_55)
	.align		4
.L_55:
        /*010c*/ 	.word	index@(_ZN7cutlass13device_kernelIN5flash19enable_sm80_to_sm89INS1_16FlashAttnFwdSm80INS1_25CollectiveMainloopFwdSm80ILi4ELi1ELb0EN4cute5tupleIJNS5_1CILi128EEENS7_ILi80EEENS7_ILi64EEEEEELi64ENS_10bfloat16_tEfNS_4arch4Sm80ELb0ELb1ELb1ELb1ELb1ELb0ELb1ELb1EEENS1_21CollectiveEpilogueFwdINS6_IJS8_SA_S9_EEENS6_IJNS7_ILi1EEESI_SI_EEESC_SE_Li128ELb1ELb1ELb1ELb0EEENS1_36VarlenDynamicPersistentTileSchedulerILi128ELi80ELi128ELi128ELb1ELb1ELb0ELb1ELb0ELb1EEEEEEEEEvNT_6ParamsE)
        /*0110*/ 	.word	0x00000000


	//----- nvinfo : EIATTR_MIN_STACK_SIZE
	.align		4
.L_56:
        /*0114*/ 	.byte	0x04, 0x12
        /*0116*/ 	.short	(.L_58 - .L_57)
	.align		4
.L_57:
        /*0118*/ 	.word	index@(_ZN7cutlass13device_kernelIN5flash19enable_sm80_to_sm89INS1_16FlashAttnFwdSm80INS1_25CollectiveMainloopFwdSm80ILi4ELi1ELb0EN4cute5tupleIJNS5_1CILi128EEENS7_ILi80EEENS7_ILi64EEEEEELi64ENS_10bfloat16_tEfNS_4arch4Sm80ELb0ELb1ELb1ELb1ELb1ELb1ELb1ELb1EEENS1_21CollectiveEpilogueFwdINS6_IJS8_SA_S9_EEENS6_IJNS7_ILi1EEESI_SI_EEESC_SE_Li128ELb1ELb1ELb1ELb0EEENS1_36VarlenDynamicPersistentTileSchedulerILi128ELi80ELi128ELi128ELb1ELb1ELb0ELb1ELb0ELb1EEEEEEEEEvNT_6ParamsE)
        /*011c*/ 	.word	0x00000000


	//----- nvinfo : EIATTR_MIN_STACK_SIZE
	.align		4
.L_58:
        /*0120*/ 	.byte	0x04, 0x12
        /*0122*/ 	.short	(.L_60 - .L_59)
	.align		4
.L_59:
        /*0124*/ 	.word	index@(_ZN7cutlass13device_kernelIN5flash19enable_sm80_to_sm89INS1_16FlashAttnFwdSm80INS1_25CollectiveMainloopFwdSm80ILi4ELi1ELb0EN4cute5tupleIJNS5_1CILi128EEENS7_ILi112EEENS7_ILi64EEEEEELi64ENS_10bfloat16_tEfNS_4arch4Sm80ELb1ELb0ELb1ELb0ELb1ELb0ELb1ELb1EEENS1_21CollectiveEpilogueFwdINS6_IJS8_SA_S9_EEENS6_IJNS7_ILi1EEESI_SI_EEESC_SE_Li128ELb0ELb1ELb1ELb0EEENS1_30DynamicPersistentTileSchedulerILi128ELi128ELb1ELb1ELb0EEEEEEEEEvNT_6ParamsE)
        /*0128*/ 	.word	0x00000000


	//----- nvinfo : EIATTR_MIN_STACK_SIZE
	.align		4
.L_60:
        /*012c*/ 	.byte	0x04, 0x12
        /*012e*/ 	.short	(.L_62 - .L_61)
	.align		4
.L_61:
        /*0130*/ 	.word	index@(_ZN7cutlass13device_kernelIN5flash19enable_sm80_to_sm89INS1_16FlashAttnFwdSm80INS1_25CollectiveMainloopFwdSm80ILi4ELi1ELb0EN4cute5tupleIJNS5_1CILi128EEENS7_ILi80EEENS7_ILi64EEEEEELi64ENS_10bfloat16_tEfNS_4arch4Sm80ELb1ELb0ELb1ELb1ELb1ELb0ELb1ELb1EEENS1_21CollectiveEpilogueFwdINS6_IJS8_SA_S9_EEENS6_IJNS7_ILi1EEESI_SI_EEESC_SE_Li128ELb1ELb1ELb1ELb0EEENS1_36VarlenDynamicPersistentTileSchedulerILi128ELi80ELi128ELi128ELb1ELb1ELb0ELb1ELb1ELb1EEEEEEEEEvNT_6ParamsE)
        /*0134*/ 	.word	0x00000000


	//----- nvinfo : EIATTR_MIN_STACK_SIZE
	.align		4
.L_62:
        /*0138*/ 	.byte	0x04, 0x12
        /*013a*/ 	.short	(.L_64 - .L_63)
	.align		4
.L_63:
        /*013c*/ 	.word	index@(_ZN7cutlass13device_kernelIN5flash19enable_sm80_to_sm89INS1_16FlashAttnFwdSm80INS1_25CollectiveMainloopFwdSm80ILi4ELi1ELb0EN4cute5tupleIJNS5_1CILi128EEENS7_ILi80EEENS7_ILi64EEEEEELi64ENS_10bfloat16_tEfNS_4arch4Sm80ELb1ELb0ELb1ELb1ELb1ELb1ELb1ELb1EEENS1_21CollectiveEpilogueFwdINS6_IJS8_SA_S9_EEENS6_IJNS7_ILi1EEESI_SI_EEESC_SE_Li128ELb1ELb1ELb1ELb0EEENS1_36VarlenDynamicPersistentTileSchedulerILi128ELi80ELi128ELi128ELb1ELb1ELb0ELb1ELb1ELb1EEEEEEEEEvNT_6ParamsE)
        /*0140*/ 	.word	0x00000000
.L_64:


//--------------------- .nv.compat                --------------------------
	.section	.nv.compat,"",@"SHT_CUDA_COMPAT_INFO"
	.align	4
        /*0000*/ 	.byte	0x02, 0x09, 0x01, 0x00, 0x02, 0x02, 0x01, 0x00, 0x02, 0x05, 0x05, 0x00, 0x03, 0x07, 0x01, 0x01
        /*0010*/ 	.byte	0x02, 0x03, 0x00, 0x00, 0x02, 0x06, 0x01, 0x00, 0x04, 0x0b, 0x08, 0x00, 0x00, 0x00, 0x00, 0x00
        /*0020*/ 	.byte	0x00, 0x00, 0x00, 0x00


//--------------------- .nv.info._ZN7cutlass13device_kernelIN5flash19enable_sm80_to_sm89INS1_16FlashAttnFwdSm80INS1_25CollectiveMainloopFwdSm80ILi4ELi1ELb0EN4cute5tupleIJNS5_1CILi128EEENS7_ILi112EEENS7_ILi64EEEEEELi64ENS_10bfloat16_tEfNS_4arch4Sm80ELb0ELb0ELb1ELb0ELb1ELb0ELb1ELb1EEENS1_21CollectiveEpilogueFwdINS6_IJS8_SA_S9_EEENS6_IJNS7_ILi1EEESI_SI_EEESC_SE_Li128ELb0ELb1ELb1ELb0EEENS1_19SingleTileSchedulerILb0ELb1ELb1ELi128EEEEEEEEEvNT_6ParamsE --------------------------
	.section	.nv.info._ZN7cutlass13device_kernelIN5flash19enable_sm80_to_sm89INS1_16FlashAttnFwdSm80INS1_25CollectiveMainloopFwdSm80ILi4ELi1ELb0EN4cute5tupleIJNS5_1CILi128EEENS7_ILi112EEENS7_ILi64EEEEEELi64ENS_10bfloat16_tEfNS_4arch4Sm80ELb0ELb0ELb1ELb0ELb1ELb0ELb1ELb1EEENS1_21CollectiveEpilogueFwdINS6_IJS8_SA_S9_EEENS6_IJNS7_ILi1EEESI_SI_EEESC_SE_Li128ELb0ELb1ELb1ELb0EEENS1_19SingleTileSchedulerILb0ELb1ELb1ELi128EEEEEEEEEvNT_6ParamsE,"",@"SHT_CUDA_INFO"
	.sectionflags	@""
	.align	4


	//----- nvinfo : EIATTR_CUDA_API_VERSION
	.align		4
        /*0000*/ 	.byte	0x04, 0x37
        /*0002*/ 	.short	(.L_66 - .L_65)
.L_65:
        /*0004*/ 	.word	0x00000082


	//----- nvinfo : EIATTR_KPARAM_INFO
	.align		4
.L_66:
        /*0008*/ 	.byte	0x04, 0x17
        /*000a*/ 	.short	(.L_68 - .L_67)
.L_67:
        /*000c*/ 	.word	0x00000000
        /*0010*/ 	.short	0x0000
        /*0012*/ 	.short	0x0000
        /*0014*/ 	.byte	0x00, 0xf0, 0x61, 0x10


	//----- nvinfo : EIATTR_SPARSE_MMA_MASK
	.align		4
.L_68:
        /*0018*/ 	.byte	0x03, 0x50
        /*001a*/ 	.short	0x0000


	//----- nvinfo : EIATTR_MAXREG_COUNT
	.align		4
        /*001c*/ 	.byte	0x03, 0x1b
        /*001e*/ 	.short	0x00ff


	//----- nvinfo : EIATTR_MERCURY_ISA_VERSION
	.align		4
        /*0020*/ 	.byte	0x03, 0x5f
        /*0022*/ 	.short	0x0101


	//----- nvinfo : EIATTR_EXIT_INSTR_OFFSETS
	.align		4
        /*0024*/ 	.byte	0x04, 0x1c
        /*0026*/ 	.short	(.L_70 - .L_69)


	//   ....[0]....
.L_69:
        /*0028*/ 	.word	0x00000010


	//----- nvinfo : EIATTR_MAX_THREADS
	.align		4
.L_70:
        /*002c*/ 	.byte	0x04, 0x05
        /*002e*/ 	.short	(.L_72 - .L_71)
.L_71:
        /*0030*/ 	.word	0x00000080
        /*0034*/ 	.word	0x00000001
        /*0038*/ 	.word	0x00000001


	//----- nvinfo : EIATTR_CBANK_PARAM_SIZE
	.align		4
.L_72:
        /*003c*/ 	.byte	0x03, 0x19
        /*003e*/ 	.short	0x0418


	//----- nvinfo : EIATTR_PARAM_CBANK
	.align		4
        /*0040*/ 	.byte	0x04, 0x0a
        /*0042*/ 	.short	(.L_74 - .L_73)
	.align		4
.L_73:
        /*0044*/ 	.word	index@(.nv.constant0._ZN7cutlass13device_kernelIN5flash19enable_sm80_to_sm89INS1_16FlashAttnFwdSm80INS1_25CollectiveMainloopFwdSm80ILi4ELi1ELb0EN4cute5tupleIJNS5_1CILi128EEENS7_ILi112EEENS7_ILi64EEEEEELi64ENS_10bfloat16_tEfNS_4arch4Sm80ELb0ELb0ELb1ELb0ELb1ELb0ELb1ELb1EEENS1_21CollectiveEpilogueFwdINS6_IJS8_SA_S9_EEENS6_IJNS7_ILi1EEESI_SI_EEESC_SE_Li128ELb0ELb1ELb1ELb0EEENS1_19SingleTileSchedulerILb0ELb1ELb1ELi128EEEEEEEEEvNT_6ParamsE)
        /*0048*/ 	.short	0x0210
        /*004a*/ 	.short	0x0418


	//----- nvinfo : EIATTR_SW_WAR
	.align		4
.L_74:
        /*004c*/ 	.byte	0x04, 0x36
        /*004e*/ 	.short	(.L_76 - .L_75)
.L_75:
        /*0050*/ 	.word	0x00000008
.L_76:


//--------------------- .nv.info._ZN7cutlass13device_kernelIN5flash19enable_sm80_to_sm89INS1_16FlashAttnFwdSm80INS1_25CollectiveMainloopFwdSm80ILi4ELi1ELb0EN4cute5tupleIJNS5_1CILi128EEENS7_ILi80EEENS7_ILi64EEEEEELi64ENS_10bfloat16_tEfNS_4arch4Sm80ELb0ELb0ELb1ELb1ELb1ELb0ELb1ELb1EEENS1_21CollectiveEpilogueFwdINS6_IJS8_SA_S9_EEENS6_IJNS7_ILi1EEESI_SI_EEESC_SE_Li128ELb1ELb1ELb1ELb0EEENS1_36VarlenDynamicPersistentTileSchedulerILi128ELi80ELi128ELi128ELb1ELb1ELb0ELb0ELb1ELb1EEEEEEEEEvNT_6ParamsE --------------------------
	.section	.nv.info._ZN7cutlass13device_kernelIN5flash19enable_sm80_to_sm89INS1_16FlashAttnFwdSm80INS1_25CollectiveMainloopFwdSm80ILi4ELi1ELb0EN4cute5tupleIJNS5_1CILi128EEENS7_ILi80EEENS7_ILi64EEEEEELi64ENS_10bfloat16_tEfNS_4arch4Sm80ELb0ELb0ELb1ELb1ELb1ELb0ELb1ELb1EEENS1_21CollectiveEpilogueFwdINS6_IJS8_SA_S9_EEENS6_IJNS7_ILi1EEESI_SI_EEESC_SE_Li128ELb1ELb1ELb1ELb0EEENS1_36VarlenDynamicPersistentTileSchedulerILi128ELi80ELi128ELi128ELb1ELb1ELb0ELb0ELb1ELb1EEEEEEEEEvNT_6ParamsE,"",@"SHT_CUDA_INFO"
	.sectionflags	@""
	.align	4


	//----- nvinfo : EIATTR_CUDA_API_VERSION
	.align		4
        /*0000*/ 	.byte	0x04, 0x37
        /*0002*/ 	.short	(.L_78 - .L_77)
.L_77:
        /*0004*/ 	.word	0x00000082


	//----- nvinfo : EIATTR_KPARAM_INFO
	.align		4
.L_78:
        /*0008*/ 	.byte	0x04, 0x17
        /*000a*/ 	.short	(.L_80 - .L_79)
.L_79:
        /*000c*/ 	.word	0x00000000
        /*0010*/ 	.short	0x0000
        /*0012*/ 	.short	0x0000
        /*0014*/ 	.byte	0x00, 0xf0, 0xe1, 0x10


	//----- nvinfo : EIATTR_SPARSE_MMA_MASK
	.align		4
.L_80:
        /*0018*/ 	.byte	0x03, 0x50
        /*001a*/ 	.short	0x0000


	//----- nvinfo : EIATTR_MAXREG_COUNT
	.align		4
        /*001c*/ 	.byte	0x03, 0x1b
        /*001e*/ 	.short	0x00ff


	//----- nvinfo : EIATTR_MERCURY_ISA_VERSION
	.align		4
        /*0020*/ 	.byte	0x03, 0x5f
        /*0022*/ 	.short	0x0101


	//----- nvinfo : EIATTR_EXIT_INSTR_OFFSETS
	.align		4
        /*0024*/ 	.byte	0x04, 0x1c
        /*0026*/ 	.short	(.L_82 - .L_81)


	//   ....[0]....
.L_81:
        /*0028*/ 	.word	0x00000010


	//----- nvinfo : EIATTR_MAX_THREADS
	.align		4
.L_82:
        /*002c*/ 	.byte	0x04, 0x05
        /*002e*/ 	.short	(.L_84 - .L_83)
.L_83:
        /*0030*/ 	.word	0x00000080
        /*0034*/ 	.word	0x00000001
        /*0038*/ 	.word	0x00000001


	//----- nvinfo : EIATTR_CBANK_PARAM_SIZE
	.align		4
.L_84:
        /*003c*/ 	.byte	0x03, 0x19
        /*003e*/ 	.short	0x0438


	//----- nvinfo : EIATTR_PARAM_CBANK
	.align		4
        /*0040*/ 	.byte	0x04, 0x0a
        /*0042*/ 	.short	(.L_86 - .L_85)
	.align		4
.L_85:
        /*0044*/ 	.word	index@(.nv.constant0._ZN7cutlass13device_kernelIN5flash19enable_sm80_to_sm89INS1_16FlashAttnFwdSm80INS1_25CollectiveMainloopFwdSm80ILi4ELi1ELb0EN4cute5tupleIJNS5_1CILi128EEENS7_ILi80EEENS7_ILi64EEEEEELi64ENS_10bfloat16_tEfNS_4arch4Sm80ELb0ELb0ELb1ELb1ELb1ELb0ELb1ELb1EEENS1_21CollectiveEpilogueFwdINS6_IJS8_SA_S9_EEENS6_IJNS7_ILi1EEESI_SI_EEESC_SE_Li128ELb1ELb1ELb1ELb0EEENS1_36VarlenDynamicPersistentTileSchedulerILi128ELi80ELi128ELi128ELb1ELb1ELb0ELb0ELb1ELb1EEEEEEEEEvNT_6ParamsE)
        /*0048*/ 	.short	0x0210
        /*004a*/ 	.short	0x0438


	//----- nvinfo : EIATTR_SW_WAR
	.align		4
.L_86:
        /*004c*/ 	.byte	0x04, 0x36
        /*004e*/ 	.short	(.L_88 - .L_87)
.L_87:
        /*0050*/ 	.word	0x00000008
.L_88:


//--------------------- .nv.info._ZN7cutlass13device_kernelIN5flash19enable_sm80_to_sm89INS1_16FlashAttnFwdSm80INS1_25CollectiveMainloopFwdSm80ILi4ELi1ELb0EN4cute5tupleIJNS5_1CILi128EEENS7_ILi80EEENS7_ILi64EEEEEELi64ENS_10bfloat16_tEfNS_4arch4Sm80ELb0ELb0ELb1ELb1ELb1ELb1ELb1ELb1EEENS1_21CollectiveEpilogueFwdINS6_IJS8_SA_S9_EEENS6_IJNS7_ILi1EEESI_SI_EEESC_SE_Li128ELb1ELb1ELb1ELb0EEENS1_36VarlenDynamicPersistentTileSchedulerILi128ELi80ELi128ELi128ELb1ELb1ELb0ELb0ELb1ELb1EEEEEEEEEvNT_6ParamsE --------------------------
	.section	.nv.info._ZN7cutlass13device_kernelIN5flash19enable_sm80_to_sm89INS1_16FlashAttnFwdSm80INS1_25CollectiveMainloopFwdSm80ILi4ELi1ELb0EN4cute5tupleIJNS5_1CILi128EEENS7_ILi80EEENS7_ILi64EEEEEELi64ENS_10bfloat16_tEfNS_4arch4Sm80ELb0ELb0ELb1ELb1ELb1ELb1ELb1ELb1EEENS1_21CollectiveEpilogueFwdINS6_IJS8_SA_S9_EEENS6_IJNS7_ILi1EEESI_SI_EEESC_SE_Li128ELb1ELb1ELb1ELb0EEENS1_36VarlenDynamicPersistentTileSchedulerILi128ELi80ELi128ELi128ELb1ELb1ELb0ELb0ELb1ELb1EEEEEEEEEvNT_6ParamsE,"",@"SHT_CUDA_INFO"
	.sectionflags	@""
	.align	4


	//----- nvinfo : EIATTR_CUDA_API_VERSION
	.align		4
        /*0000*/ 	.byte	0x04, 0x37
        /*0002*/ 	.short	(.L_90 - .L_89)
.L_89:
        /*0004*/ 	.word	0x00000082


	//----- nvinfo : EIATTR_KPARAM_INFO
	.align		4
.L_90:
        /*0008*/ 	.byte	0x04, 0x17
        /*000a*/ 	.short	(.L_92 - .L_91)
.L_91:
        /*000c*/ 	.word	0x00000000
        /*0010*/ 	.short	0x0000
        /*0012*/ 	.short	0x0000
        /*0014*/ 	.byte	0x00, 0xf0, 0xe1, 0x10


	//----- nvinfo : EIATTR_SPARSE_MMA_MASK
	.align		4
.L_92:
        /*0018*/ 	.byte	0x03, 0x50
        /*001a*/ 	.short	0x0000


	//----- nvinfo : EIATTR_MAXREG_COUNT
	.align		4
        /*001c*/ 	.byte	0x03, 0x1b
        /*001e*/ 	.short	0x00ff


	//----- nvinfo : EIATTR_MERCURY_ISA_VERSION
	.align		4
        /*0020*/ 	.byte	0x03, 0x5f
        /*0022*/ 	.short	0x0101


	//----- nvinfo : EIATTR_EXIT_INSTR_OFFSETS
	.align		4
        /*0024*/ 	.byte	0x04, 0x1c
        /*0026*/ 	.short	(.L_94 - .L_93)


	//   ....[0]....
.L_93:
        /*0028*/ 	.word	0x00000010


	//----- nvinfo : EIATTR_MAX_THREADS
	.align		4
.L_94:
        /*002c*/ 	.byte	0x04, 0x05
        /*002e*/ 	.short	(.L_96 - .L_95)
.L_95:
        /*0030*/ 	.word	0x00000080
        /*0034*/ 	.word	0x00000001
        /*0038*/ 	.word	0x00000001


	//----- nvinfo : EIATTR_CBANK_PARAM_SIZE
	.align		4
.L_96:
        /*003c*/ 	.byte	0x03, 0x19
        /*003e*/ 	.short	0x0438


	//----- nvinfo : EIATTR_PARAM_CBANK
	.align		4
        /*0040*/ 	.byte	0x04, 0x0a
        /*0042*/ 	.short	(.L_98 - .L_97)
	.align		4
.L_97:
        /*0044*/ 	.word	index@(.nv.constant0._ZN7cutlass13device_kernelIN5flash19enable_sm80_to_sm89INS1_16FlashAttnFwdSm80INS1_25CollectiveMainloopFwdSm80ILi4ELi1ELb0EN4cute5tupleIJNS5_1CILi128EEENS7_ILi80EEENS7_ILi64EEEEEELi64ENS_10bfloat16_tEfNS_4arch4Sm80ELb0ELb0ELb1ELb1ELb1ELb1ELb1ELb1EEENS1_21CollectiveEpilogueFwdINS6_IJS8_SA_S9_EEENS6_IJNS7_ILi1EEESI_SI_EEESC_SE_Li128ELb1ELb1ELb1ELb0EEENS1_36VarlenDynamicPersistentTileSchedulerILi128ELi80ELi128ELi128ELb1ELb1ELb0ELb0ELb1ELb1EEEEEEEEEvNT_6ParamsE)
        /*0048*/ 	.short	0x0210
        /*004a*/ 	.short	0x0438


	//----- nvinfo : EIATTR_SW_WAR
	.align		4
.L_98:
        /*004c*/ 	.byte	0x04, 0x36
        /*004e*/ 	.short	(.L_100 - .L_99)
.L_99:
        /*0050*/ 	.word	0x00000008
.L_100:


//--------------------- .nv.info._ZN7cutlass13device_kernelIN5flash19enable_sm80_to_sm89INS1_16FlashAttnFwdSm80INS1_25CollectiveMainloopFwdSm80ILi4ELi1ELb0EN4cute5tupleIJNS5_1CILi128EEENS7_ILi96EEENS7_ILi64EEEEEELi64ENS_10bfloat16_tEfNS_4arch4Sm80ELb0ELb1ELb1ELb0ELb1ELb0ELb1ELb1EEENS1_21CollectiveEpilogueFwdINS6_IJS8_SA_S9_EEENS6_IJNS7_ILi1EEESI_SI_EEESC_SE_Li128ELb0ELb1ELb1ELb0EEENS1_19SingleTileSchedulerILb0ELb1ELb1ELi128EEEEEEEEEvNT_6ParamsE --------------------------
	.section	.nv.info._ZN7cutlass13device_kernelIN5flash19enable_sm80_to_sm89INS1_16FlashAttnFwdSm80INS1_25CollectiveMainloopFwdSm80ILi4ELi1ELb0EN4cute5tupleIJNS5_1CILi128EEENS7_ILi96EEENS7_ILi64EEEEEELi64ENS_10bfloat16_tEfNS_4arch4Sm80ELb0ELb1ELb1ELb0ELb1ELb0ELb1ELb1EEENS1_21CollectiveEpilogueFwdINS6_IJS8_SA_S9_EEENS6_IJNS7_ILi1EEESI_SI_EEESC_SE_Li128ELb0ELb1ELb1ELb0EEENS1_19SingleTileSchedulerILb0ELb1ELb1ELi128EEEEEEEEEvNT_6ParamsE,"",@"SHT_CUDA_INFO"
	.sectionflags	@""
	.align	4


	//----- nvinfo : EIATTR_CUDA_API_VERSION
	.align		4
        /*0000*/ 	.byte	0x04, 0x37
        /*0002*/ 	.short	(.L_102 - .L_101)
.L_101:
        /*0004*/ 	.word	0x00000082


	//----- nvinfo : EIATTR_KPARAM_INFO
	.align		4
.L_102:
        /*0008*/ 	.byte	0x04, 0x17
        /*000a*/ 	.short	(.L_104 - .L_103)
.L_103:
        /*000c*/ 	.word	0x00000000
        /*0010*/ 	.short	0x0000
        /*0012*/ 	.short	0x0000
        /*0014*/ 	.byte	0x00, 0xf0, 0x61, 0x10


	//----- nvinfo : EIATTR_SPARSE_MMA_MASK
	.align		4
.L_104:
        /*0018*/ 	.byte	0x03, 0x50
        /*001a*/ 	.short	0x0000


	//----- nvinfo : EIATTR_MAXREG_COUNT
	.align		4
        /*001c*/ 	.byte	0x03, 0x1b
        /*001e*/ 	.short	0x00ff


	//----- nvinfo : EIATTR_MERCURY_ISA_VERSION
	.align		4
        /*0020*/ 	.byte	0x03, 0x5f
        /*0022*/ 	.short	0x0101


	//----- nvinfo : EIATTR_EXIT_INSTR_OFFSETS
	.align		4
        /*0024*/ 	.byte	0x04, 0x1c
        /*0026*/ 	.short	(.L_106 - .L_105)


	//   ....[0]....
.L_105:
        /*0028*/ 	.word	0x00000010


	//----- nvinfo : EIATTR_MAX_THREADS
	.align		4
.L_106:
        /*002c*/ 	.byte	0x04, 0x05
        /*002e*/ 	.short	(.L_108 - .L_107)
.L_107:
        /*0030*/ 	.word	0x00000080
        /*0034*/ 	.word	0x00000001
        /*0038*/ 	.word	0x00000001


	//----- nvinfo : EIATTR_CBANK_PARAM_SIZE
	.align		4
.L_108:
        /*003c*/ 	.byte	0x03, 0x19
        /*003e*/ 	.short	0x0418


	//----- nvinfo : EIATTR_PARAM_CBANK
	.align		4
        /*0040*/ 	.byte	0x04, 0x0a
        /*0042*/ 	.short	(.L_110 - .L_109)
	.align		4
.L_109:
        /*0044*/ 	.word	index@(.nv.constant0._ZN7cutlass13device_kernelIN5flash19enable_sm80_to_sm89INS1_16FlashAttnFwdSm80INS1_25CollectiveMainloopFwdSm80ILi4ELi1ELb0EN4cute5tupleIJNS5_1CILi128EEENS7_ILi96EEENS7_ILi64EEEEEELi64ENS_10bfloat16_tEfNS_4arch4Sm80ELb0ELb1ELb1ELb0ELb1ELb0ELb1ELb1EEENS1_21CollectiveEpilogueFwdINS6_IJS8_SA_S9_EEENS6_IJNS7_ILi1EEESI_SI_EEESC_SE_Li128ELb0ELb1ELb1ELb0EEENS1_19SingleTileSchedulerILb0ELb1ELb1ELi128EEEEEEEEEvNT_6ParamsE)
        /*0048*/ 	.short	0x0210
        /*004a*/ 	.short	0x0418


	//----- nvinfo : EIATTR_SW_WAR
	.align		4
.L_110:
        /*004c*/ 	.byte	0x04, 0x36
        /*004e*/ 	.short	(.L_112 - .L_111)
.L_111:
        /*0050*/ 	.word	0x00000008
.L_112:


//--------------------- .nv.info._ZN7cutlass13device_kernelIN5flash19enable_sm80_to_sm89INS1_16FlashAttnFwdSm80INS1_25CollectiveMainloopFwdSm80ILi4ELi1ELb0EN4cute5tupleIJNS5_1CILi128EEENS7_ILi80EEENS7_ILi64EEEEEELi64ENS_10bfloat16_tEfNS_4arch4Sm80ELb0ELb1ELb1ELb1ELb1ELb0ELb1ELb1EEENS1_21CollectiveEpilogueFwdINS6_IJS8_SA_S9_EEENS6_IJNS7_ILi1EEESI_SI_EEESC_SE_Li128ELb1ELb1ELb1ELb0EEENS1_36VarlenDynamicPersistentTileSchedulerILi128ELi80ELi128ELi128ELb1ELb1ELb0ELb1ELb0ELb1EEEEEEEEEvNT_6ParamsE --------------------------
	.section	.nv.info._ZN7cutlass13device_kernelIN5flash19enable_sm80_to_sm89INS1_16FlashAttnFwdSm80INS1_25CollectiveMainloopFwdSm80ILi4ELi1ELb0EN4cute5tupleIJNS5_1CILi128EEENS7_ILi80EEENS7_ILi64EEEEEELi64ENS_10bfloat16_tEfNS_4arch4Sm80ELb0ELb1ELb1ELb1ELb1ELb0ELb1ELb1EEENS1_21CollectiveEpilogueFwdINS6_IJS8_SA_S9_EEENS6_IJNS7_ILi1EEESI_SI_EEESC_SE_Li128ELb1ELb1ELb1ELb0EEENS1_36VarlenDynamicPersistentTileSchedulerILi128ELi80ELi128ELi128ELb1ELb1ELb0ELb1ELb0ELb1EEEEEEEEEvNT_6ParamsE,"",@"SHT_CUDA_INFO"
	.sectionflags	@""
	.align	4


	//----- nvinfo : EIATTR_CUDA_API_VERSION
	.align		4
        /*0000*/ 	.byte	0x04, 0x37
        /*0002*/ 	.short	(.L_114 - .L_113)
.L_113:
        /*0004*/ 	.word	0x00000082


	//----- nvinfo : EIATTR_KPARAM_INFO
	.align		4
.L_114:
        /*0008*/ 	.byte	0x04, 0x17
        /*000a*/ 	.short	(.L_116 - .L_115)
.L_115:
        /*000c*/ 	.word	0x00000000
        /*0010*/ 	.short	0x0000
        /*0012*/ 	.short	0x0000
        /*0014*/ 	.byte	0x00, 0xf0, 0xe1, 0x10


	//----- nvinfo : EIATTR_SPARSE_MMA_MASK
	.align		4
.L_116:
        /*0018*/ 	.byte	0x03, 0x50
        /*001a*/ 	.short	0x0000


	//----- nvinfo : EIATTR_MAXREG_COUNT
	.align		4
        /*001c*/ 	.byte	0x03, 0x1b
        /*001e*/ 	.short	0x00ff


	//----- nvinfo : EIATTR_MERCURY_ISA_VERSION
	.align		4
        /*0020*/ 	.byte	0x03, 0x5f
        /*0022*/ 	.short	0x0101


	//----- nvinfo : EIATTR_EXIT_INSTR_OFFSETS
	.align		4
        /*0024*/ 	.byte	0x04, 0x1c
        /*0026*/ 	.short	(.L_118 - .L_117)


	//   ....[0]....
.L_117:
        /*0028*/ 	.word	0x00000010


	//----- nvinfo : EIATTR_MAX_THREADS
	.align		4
.L_118:
        /*002c*/ 	.byte	0x04, 0x05
        /*002e*/ 	.short	(.L_120 - .L_119)
.L_119:
        /*0030*/ 	.word	0x00000080
        /*0034*/ 	.word	0x00000001
        /*0038*/ 	.word	0x00000001


	//----- nvinfo : EIATTR_CBANK_PARAM_SIZE
	.align		4
.L_120:
        /*003c*/ 	.byte	0x03, 0x19
        /*003e*/ 	.short	0x0438


	//----- nvinfo : EIATTR_PARAM_CBANK
	.align		4
        /*0040*/ 	.byte	0x04, 0x0a
        /*0042*/ 	.short	(.L_122 - .L_121)
	.align		4
.L_121:
        /*0044*/ 	.word	index@(.nv.constant0._ZN7cutlass13device_kernelIN5flash19enable_sm80_to_sm89INS1_16FlashAttnFwdSm80INS1_25CollectiveMainloopFwdSm80ILi4ELi1ELb0EN4cute5tupleIJNS5_1CILi128EEENS7_ILi80EEENS7_ILi64EEEEEELi64ENS_10bfloat16_tEfNS_4arch4Sm80ELb0ELb1ELb1ELb1ELb1ELb0ELb1ELb1EEENS1_21CollectiveEpilogueFwdINS6_IJS8_SA_S9_EEENS6_IJNS7_ILi1EEESI_SI_EEESC_SE_Li128ELb1ELb1ELb1ELb0EEENS1_36VarlenDynamicPersistentTileSchedulerILi128ELi80ELi128ELi128ELb1ELb1ELb0ELb1ELb0ELb1EEEEEEEEEvNT_6ParamsE)
        /*0048*/ 	.short	0x0210
        /*004a*/ 	.short	0x0438


	//----- nvinfo : EIATTR_SW_WAR
	.align		4
.L_122:
        /*004c*/ 	.byte	0x04, 0x36
        /*004e*/ 	.short	(.L_124 - .L_123)
.L_123:
        /*0050*/ 	.word	0x00000008
.L_124:


//--------------------- .nv.info._ZN7cutlass13device_kernelIN5flash19enable_sm80_to_sm89INS1_16FlashAttnFwdSm80INS1_25CollectiveMainloopFwdSm80ILi4ELi1ELb0EN4cute5tupleIJNS5_1CILi128EEENS7_ILi80EEENS7_ILi64EEEEEELi64ENS_10bfloat16_tEfNS_4arch4Sm80ELb0ELb1ELb1ELb1ELb1ELb1ELb1ELb1EEENS1_21CollectiveEpilogueFwdINS6_IJS8_SA_S9_EEENS6_IJNS7_ILi1EEESI_SI_EEESC_SE_Li128ELb1ELb1ELb1ELb0EEENS1_36VarlenDynamicPersistentTileSchedulerILi128ELi80ELi128ELi128ELb1ELb1ELb0ELb1ELb0ELb1EEEEEEEEEvNT_6ParamsE --------------------------
	.section	.nv.info._ZN7cutlass13device_kernelIN5flash19enable_sm80_to_sm89INS1_16FlashAttnFwdSm80INS1_25CollectiveMainloopFwdSm80ILi4ELi1ELb0EN4cute5tupleIJNS5_1CILi128EEENS7_ILi80EEENS7_ILi64EEEEEELi64ENS_10bfloat16_tEfNS_4arch4Sm80ELb0ELb1ELb1ELb1ELb1ELb1ELb1ELb1EEENS1_21CollectiveEpilogueFwdINS6_IJS8_SA_S9_EEENS6_IJNS7_ILi1EEESI_SI_EEESC_SE_Li128ELb1ELb1ELb1ELb0EEENS1_36VarlenDynamicPersistentTileSchedulerILi128ELi80ELi128ELi128ELb1ELb1ELb0ELb1ELb0ELb1EEEEEEEEEvNT_6ParamsE,"",@"SHT_CUDA_INFO"
	.sectionflags	@""
	.align	4


	//----- nvinfo : EIATTR_CUDA_API_VERSION
	.align		4
        /*0000*/ 	.byte	0x04, 0x37
        /*0002*/ 	.short	(.L_126 - .L_125)
.L_125:
        /*0004*/ 	.word	0x00000082


	//----- nvinfo : EIATTR_KPARAM_INFO
	.align		4
.L_126:
        /*0008*/ 	.byte	0x04, 0x17
        /*000a*/ 	.short	(.L_128 - .L_127)
.L_127:
        /*000c*/ 	.word	0x00000000
        /*0010*/ 	.short	0x0000
        /*0012*/ 	.short	0x0000
        /*0014*/ 	.byte	0x00, 0xf0, 0xe1, 0x10


	//----- nvinfo : EIATTR_SPARSE_MMA_MASK
	.align		4
.L_128:
        /*0018*/ 	.byte	0x03, 0x50
        /*001a*/ 	.short	0x0000


	//----- nvinfo : EIATTR_MAXREG_COUNT
	.align		4
        /*001c*/ 	.byte	0x03, 0x1b
        /*001e*/ 	.short	0x00ff


	//----- nvinfo : EIATTR_MERCURY_ISA_VERSION
	.align		4
        /*0020*/ 	.byte	0x03, 0x5f
        /*0022*/ 	.short	0x0101


	//----- nvinfo : EIATTR_EXIT_INSTR_OFFSETS
	.align		4
        /*0024*/ 	.byte	0x04, 0x1c
        /*0026*/ 	.short	(.L_130 - .L_129)


	//   ....[0]....
.L_129:
        /*0028*/ 	.word	0x00000010


	//----- nvinfo : EIATTR_MAX_THREADS
	.align		4
.L_130:
        /*002c*/ 	.byte	0x04, 0x05
        /*002e*/ 	.short	(.L_132 - .L_131)
.L_131:
        /*0030*/ 	.word	0x00000080
        /*0034*/ 	.word	0x00000001
        /*0038*/ 	.word	0x00000001


	//----- nvinfo : EIATTR_CBANK_PARAM_SIZE
	.align		4
.L_132:
        /*003c*/ 	.byte	0x03, 0x19
        /*003e*/ 	.short	0x0438


	//----- nvinfo : EIATTR_PARAM_CBANK
	.align		4
        /*0040*/ 	.byte	0x04, 0x0a
        /*0042*/ 	.short	(.L_134 - .L_133)
	.align		4
.L_133:
        /*0044*/ 	.word	index@(.nv.constant0._ZN7cutlass13device_kernelIN5flash19enable_sm80_to_sm89INS1_16FlashAttnFwdSm80INS1_25CollectiveMainloopFwdSm80ILi4ELi1ELb0EN4cute5tupleIJNS5_1CILi128EEENS7_ILi80EEENS7_ILi64EEEEEELi64ENS_10bfloat16_tEfNS_4arch4Sm80ELb0ELb1ELb1ELb1ELb1ELb1ELb1ELb1EEENS1_21CollectiveEpilogueFwdINS6_IJS8_SA_S9_EEENS6_IJNS7_ILi1EEESI_SI_EEESC_SE_Li128ELb1ELb1ELb1ELb0EEENS1_36VarlenDynamicPersistentTileSchedulerILi128ELi80ELi128ELi128ELb1ELb1ELb0ELb1ELb0ELb1EEEEEEEEEvNT_6ParamsE)
        /*0048*/ 	.short	0x0210
        /*004a*/ 	.short	0x0438


	//----- nvinfo : EIATTR_SW_WAR
	.align		4
.L_134:
        /*004c*/ 	.byte	0x04, 0x36
        /*004e*/ 	.short	(.L_136 - .L_135)
.L_135:
        /*0050*/ 	.word	0x00000008
.L_136:


//--------------------- .nv.info._ZN7cutlass13device_kernelIN5flash19enable_sm80_to_sm89INS1_16FlashAttnFwdSm80INS1_25CollectiveMainloopFwdSm80ILi4ELi1ELb0EN4cute5tupleIJNS5_1CILi128EEENS7_ILi112EEENS7_ILi64EEEEEELi64ENS_10bfloat16_tEfNS_4arch4Sm80ELb1ELb0ELb1ELb0ELb1ELb0ELb1ELb1EEENS1_21CollectiveEpilogueFwdINS6_IJS8_SA_S9_EEENS6_IJNS7_ILi1EEESI_SI_EEESC_SE_Li128ELb0ELb1ELb1ELb0EEENS1_30DynamicPersistentTileSchedulerILi128ELi128ELb1ELb1ELb0EEEEEEEEEvNT_6ParamsE --------------------------
	.section	.nv.info._ZN7cutlass13device_kernelIN5flash19enable_sm80_to_sm89INS1_16FlashAttnFwdSm80INS1_25CollectiveMainloopFwdSm80ILi4ELi1ELb0EN4cute5tupleIJNS5_1CILi128EEENS7_ILi112EEENS7_ILi64EEEEEELi64ENS_10bfloat16_tEfNS_4arch4Sm80ELb1ELb0ELb1ELb0ELb1ELb0ELb1ELb1EEENS1_21CollectiveEpilogueFwdINS6_IJS8_SA_S9_EEENS6_IJNS7_ILi1EEESI_SI_EEESC_SE_Li128ELb0ELb1ELb1ELb0EEENS1_30DynamicPersistentTileSchedulerILi128ELi128ELb1ELb1ELb0EEEEEEEEEvNT_6ParamsE,"",@"SHT_CUDA_INFO"
	.sectionflags	@""
	.align	4


	//----- nvinfo : EIATTR_CUDA_API_VERSION
	.align		4
        /*0000*/ 	.byte	0x04, 0x37
        /*0002*/ 	.short	(.L_138 - .L_137)
.L_137:
        /*0004*/ 	.word	0x00000082


	//----- nvinfo : EIATTR_KPARAM_INFO
	.align		4
.L_138:
        /*0008*/ 	.byte	0x04, 0x17
        /*000a*/ 	.short	(.L_140 - .L_139)
.L_139:
        /*000c*/ 	.word	0x00000000
        /*0010*/ 	.short	0x0000
        /*0012*/ 	.short	0x0000
        /*0014*/ 	.byte	0x00, 0xf0, 0xa1, 0x10


	//----- nvinfo : EIATTR_SPARSE_MMA_MASK
	.align		4
.L_140:
        /*0018*/ 	.byte	0x03, 0x50
        /*001a*/ 	.short	0x0000


	//----- nvinfo : EIATTR_MAXREG_COUNT
	.align		4
        /*001c*/ 	.byte	0x03, 0x1b
        /*001e*/ 	.short	0x00ff


	//----- nvinfo : EIATTR_MERCURY_ISA_VERSION
	.align		4
        /*0020*/ 	.byte	0x03, 0x5f
        /*0022*/ 	.short	0x0101


	//----- nvinfo : EIATTR_EXIT_INSTR_OFFSETS
	.align		4
        /*0024*/ 	.byte	0x04, 0x1c
        /*0026*/ 	.short	(.L_142 - .L_141)


	//   ....[0]....
.L_141:
        /*0028*/ 	.word	0x00000010


	//----- nvinfo : EIATTR_MAX_THREADS
	.align		4
.L_142:
        /*002c*/ 	.byte	0x04, 0x05
        /*002e*/ 	.short	(.L_144 - .L_143)
.L_143:
        /*0030*/ 	.word	0x00000080
        /*0034*/ 	.word	0x00000001
        /*0038*/ 	.word	0x00000001


	//----- nvinfo : EIATTR_CBANK_PARAM_SIZE
	.align		4
.L_144:
        /*003c*/ 	.byte	0x03, 0x19
        /*003e*/ 	.short	0x0428


	//----- nvinfo : EIATTR_PARAM_CBANK
	.align		4
        /*0040*/ 	.byte	0x04, 0x0a
        /*0042*/ 	.short	(.L_146 - .L_145)
	.align		4
.L_145:
        /*0044*/ 	.word	index@(.nv.constant0._ZN7cutlass13device_kernelIN5flash19enable_sm80_to_sm89INS1_16FlashAttnFwdSm80INS1_25CollectiveMainloopFwdSm80ILi4ELi1ELb0EN4cute5tupleIJNS5_1CILi128EEENS7_ILi112EEENS7_ILi64EEEEEELi64ENS_10bfloat16_tEfNS_4arch4Sm80ELb1ELb0ELb1ELb0ELb1ELb0ELb1ELb1EEENS1_21CollectiveEpilogueFwdINS6_IJS8_SA_S9_EEENS6_IJNS7_ILi1EEESI_SI_EEESC_SE_Li128ELb0ELb1ELb1ELb0EEENS1_30DynamicPersistentTileSchedulerILi128ELi128ELb1ELb1ELb0EEEEEEEEEvNT_6ParamsE)
        /*0048*/ 	.short	0x0210
        /*004a*/ 	.short	0x0428


	//----- nvinfo : EIATTR_SW_WAR
	.align		4
.L_146:
        /*004c*/ 	.byte	0x04, 0x36
        /*004e*/ 	.short	(.L_148 - .L_147)
.L_147:
        /*0050*/ 	.word	0x00000008
.L_148:


//--------------------- .nv.info._ZN7cutlass13device_kernelIN5flash19enable_sm80_to_sm89INS1_16FlashAttnFwdSm80INS1_25CollectiveMainloopFwdSm80ILi4ELi1ELb0EN4cute5tupleIJNS5_1CILi128EEENS7_ILi80EEENS7_ILi64EEEEEELi64ENS_10bfloat16_tEfNS_4arch4Sm80ELb1ELb0ELb1ELb1ELb1ELb0ELb1ELb1EEENS1_21CollectiveEpilogueFwdINS6_IJS8_SA_S9_EEENS6_IJNS7_ILi1EEESI_SI_EEESC_SE_Li128ELb1ELb1ELb1ELb0EEENS1_36VarlenDynamicPersistentTileSchedulerILi128ELi80ELi128ELi128ELb1ELb1ELb0ELb1ELb1ELb1EEEEEEEEEvNT_6ParamsE --------------------------
	.section	.nv.info._ZN7cutlass13device_kernelIN5flash19enable_sm80_to_sm89INS1_16FlashAttnFwdSm80INS1_25CollectiveMainloopFwdSm80ILi4ELi1ELb0EN4cute5tupleIJNS5_1CILi128EEENS7_ILi80EEENS7_ILi64EEEEEELi64ENS_10bfloat16_tEfNS_4arch4Sm80ELb1ELb0ELb1ELb1ELb1ELb0ELb1ELb1EEENS1_21CollectiveEpilogueFwdINS6_IJS8_SA_S9_EEENS6_IJNS7_ILi1EEESI_SI_EEESC_SE_Li128ELb1ELb1ELb1ELb0EEENS1_36VarlenDynamicPersistentTileSchedulerILi128ELi80ELi128ELi128ELb1ELb1ELb0ELb1ELb1ELb1EEEEEEEEEvNT_6ParamsE,"",@"SHT_CUDA_INFO"
	.sectionflags	@""
	.align	4


	//----- nvinfo : EIATTR_CUDA_API_VERSION
	.align		4
        /*0000*/ 	.byte	0x04, 0x37
        /*0002*/ 	.short	(.L_150 - .L_149)
.L_149:
        /*0004*/ 	.word	0x00000082


	//----- nvinfo : EIATTR_KPARAM_INFO
	.align		4
.L_150:
        /*0008*/ 	.byte	0x04, 0x17
        /*000a*/ 	.short	(.L_152 - .L_151)
.L_151:
        /*000c*/ 	.word	0x00000000
        /*0010*/ 	.short	0x0000
        /*0012*/ 	.short	0x0000
        /*0014*/ 	.byte	0x00, 0xf0, 0xe1, 0x10


	//----- nvinfo : EIATTR_SPARSE_MMA_MASK
	.align		4
.L_152:
        /*0018*/ 	.byte	0x03, 0x50
        /*001a*/ 	.short	0x0000


	//----- nvinfo : EIATTR_MAXREG_COUNT
	.align		4
        /*001c*/ 	.byte	0x03, 0x1b
        /*001e*/ 	.short	0x00ff


	//----- nvinfo : EIATTR_MERCURY_ISA_VERSION
	.align		4
        /*0020*/ 	.byte	0x03, 0x5f
        /*0022*/ 	.short	0x0101


	//----- nvinfo : EIATTR_EXIT_INSTR_OFFSETS
	.align		4
        /*0024*/ 	.byte	0x04, 0x1c
        /*0026*/ 	.short	(.L_154 - .L_153)


	//   ....[0]....
.L_153:
        /*0028*/ 	.word	0x00000010


	//----- nvinfo : EIATTR_MAX_THREADS
	.align		4
.L_154:
        /*002c*/ 	.byte	0x04, 0x05
        /*002e*/ 	.short	(.L_156 - .L_155)
.L_155:
        /*0030*/ 	.word	0x00000080
        /*0034*/ 	.word	0x00000001
        /*0038*/ 	.word	0x00000001


	//----- nvinfo : EIATTR_CBANK_PARAM_SIZE
	.align		4
.L_156:
        /*003c*/ 	.byte	0x03, 0x19
        /*003e*/ 	.short	0x0438


	//----- nvinfo : EIATTR_PARAM_CBANK
	.align		4
        /*0040*/ 	.byte	0x04, 0x0a
        /*0042*/ 	.short	(.L_158 - .L_157)
	.align		4
.L_157:
        /*0044*/ 	.word	index@(.nv.constant0._ZN7cutlass13device_kernelIN5flash19enable_sm80_to_sm89INS1_16FlashAttnFwdSm80INS1_25CollectiveMainloopFwdSm80ILi4ELi1ELb0EN4cute5tupleIJNS5_1CILi128EEENS7_ILi80EEENS7_ILi64EEEEEELi64ENS_10bfloat16_tEfNS_4arch4Sm80ELb1ELb0ELb1ELb1ELb1ELb0ELb1ELb1EEENS1_21CollectiveEpilogueFwdINS6_IJS8_SA_S9_EEENS6_IJNS7_ILi1EEESI_SI_EEESC_SE_Li128ELb1ELb1ELb1ELb0EEENS1_36VarlenDynamicPersistentTileSchedulerILi128ELi80ELi128ELi128ELb1ELb1ELb0ELb1ELb1ELb1EEEEEEEEEvNT_6ParamsE)
        /*0048*/ 	.short	0x0210
        /*004a*/ 	.short	0x0438


	//----- nvinfo : EIATTR_SW_WAR
	.align		4
.L_158:
        /*004c*/ 	.byte	0x04, 0x36
        /*004e*/ 	.short	(.L_160 - .L_159)
.L_159:
        /*0050*/ 	.word	0x00000008
.L_160:


//--------------------- .nv.info._ZN7cutlass13device_kernelIN5flash19enable_sm80_to_sm89INS1_16FlashAttnFwdSm80INS1_25CollectiveMainloopFwdSm80ILi4ELi1ELb0EN4cute5tupleIJNS5_1CILi128EEENS7_ILi80EEENS7_ILi64EEEEEELi64ENS_10bfloat16_tEfNS_4arch4Sm80ELb1ELb0ELb1ELb1ELb1ELb1ELb1ELb1EEENS1_21CollectiveEpilogueFwdINS6_IJS8_SA_S9_EEENS6_IJNS7_ILi1EEESI_SI_EEESC_SE_Li128ELb1ELb1ELb1ELb0EEENS1_36VarlenDynamicPersistentTileSchedulerILi128ELi80ELi128ELi128ELb1ELb1ELb0ELb1ELb1ELb1EEEEEEEEEvNT_6ParamsE --------------------------
	.section	.nv.info._ZN7cutlass13device_kernelIN5flash19enable_sm80_to_sm89INS1_16FlashAttnFwdSm80INS1_25CollectiveMainloopFwdSm80ILi4ELi1ELb0EN4cute5tupleIJNS5_1CILi128EEENS7_ILi80EEENS7_ILi64EEEEEELi64ENS_10bfloat16_tEfNS_4arch4Sm80ELb1ELb0ELb1ELb1ELb1ELb1ELb1ELb1EEENS1_21CollectiveEpilogueFwdINS6_IJS8_SA_S9_EEENS6_IJNS7_ILi1EEESI_SI_EEESC_SE_Li128ELb1ELb1ELb1ELb0EEENS1_36VarlenDynamicPersistentTileSchedulerILi128ELi80ELi128ELi128ELb1ELb1ELb0ELb1ELb1ELb1EEEEEEEEEvNT_6ParamsE,"",@"SHT_CUDA_INFO"
	.sectionflags	@""
	.align	4


	//----- nvinfo : EIATTR_CUDA_API_VERSION
	.align		4
        /*0000*/ 	.byte	0x04, 0x37
        /*0002*/ 	.short	(.L_162 - .L_161)
.L_161:
        /*0004*/ 	.word	0x00000082


	//----- nvinfo : EIATTR_KPARAM_INFO
	.align		4
.L_162:
        /*0008*/ 	.byte	0x04, 0x17
        /*000a*/ 	.short	(.L_164 - .L_163)
.L_163:
        /*000c*/ 	.word	0x00000000
        /*0010*/ 	.short	0x0000
        /*0012*/ 	.short	0x0000
        /*0014*/ 	.byte	0x00, 0xf0, 0xe1, 0x10


	//----- nvinfo : EIATTR_SPARSE_MMA_MASK
	.align		4
.L_164:
        /*0018*/ 	.byte	0x03, 0x50
        /*001a*/ 	.short	0x0000


	//----- nvinfo : EIATTR_MAXREG_COUNT
	.align		4
        /*001c*/ 	.byte	0x03, 0x1b
        /*001e*/ 	.short	0x00ff


	//----- nvinfo : EIATTR_MERCURY_ISA_VERSION
	.align		4
        /*0020*/ 	.byte	0x03, 0x5f
        /*0022*/ 	.short	0x0101


	//----- nvinfo : EIATTR_EXIT_INSTR_OFFSETS
	.align		4
        /*0024*/ 	.byte	0x04, 0x1c
        /*0026*/ 	.short	(.L_166 - .L_165)


	//   ....[0]....
.L_165:
        /*0028*/ 	.word	0x00000010


	//----- nvinfo : EIATTR_MAX_THREADS
	.align		4
.L_166:
        /*002c*/ 	.byte	0x04, 0x05
        /*002e*/ 	.short	(.L_168 - .L_167)
.L_167:
        /*0030*/ 	.word	0x00000080
        /*0034*/ 	.word	0x00000001
        /*0038*/ 	.word	0x00000001


	//----- nvinfo : EIATTR_CBANK_PARAM_SIZE
	.align		4
.L_168:
        /*003c*/ 	.byte	0x03, 0x19
        /*003e*/ 	.short	0x0438


	//----- nvinfo : EIATTR_PARAM_CBANK
	.align		4
        /*0040*/ 	.byte	0x04, 0x0a
        /*0042*/ 	.short	(.L_170 - .L_169)
	.align		4
.L_169:
        /*0044*/ 	.word	index@(.nv.constant0._ZN7cutlass13device_kernelIN5flash19enable_sm80_to_sm89INS1_16FlashAttnFwdSm80INS1_25CollectiveMainloopFwdSm80ILi4ELi1ELb0EN4cute5tupleIJNS5_1CILi128EEENS7_ILi80EEENS7_ILi64EEEEEELi64ENS_10bfloat16_tEfNS_4arch4Sm80ELb1ELb0ELb1ELb1ELb1ELb1ELb1ELb1EEENS1_21CollectiveEpilogueFwdINS6_IJS8_SA_S9_EEENS6_IJNS7_ILi1EEESI_SI_EEESC_SE_Li128ELb1ELb1ELb1ELb0EEENS1_36VarlenDynamicPersistentTileSchedulerILi128ELi80ELi128ELi128ELb1ELb1ELb0ELb1ELb1ELb1EEEEEEEEEvNT_6ParamsE)
        /*0048*/ 	.short	0x0210
        /*004a*/ 	.short	0x0438


	//----- nvinfo : EIATTR_SW_WAR
	.align		4
.L_170:
        /*004c*/ 	.byte	0x04, 0x36
        /*004e*/ 	.short	(.L_172 - .L_171)
.L_171:
        /*0050*/ 	.word	0x00000008
.L_172:


//--------------------- .nv.callgraph             --------------------------
	.section	.nv.callgraph,"",@"SHT_CUDA_CALLGRAPH"
	.align	4
	.sectionentsize	8
	.align		4
        /*0000*/ 	.word	0x00000000
	.align		4
        /*0004*/ 	.word	0xffffffff
	.align		4
        /*0008*/ 	.word	0x00000000
	.align		4
        /*000c*/ 	.word	0xfffffffe
	.align		4
        /*0010*/ 	.word	0x00000000
	.align		4
        /*0014*/ 	.word	0xfffffffd
	.align		4
        /*0018*/ 	.word	0x00000000
	.align		4
        /*001c*/ 	.word	0xfffffffc


//--------------------- .nv.constant4             --------------------------
	.section	.nv.constant4,"a",@progbits
	.align	8
	.align		8
.nv.constant4:
        /*0000*/ 	.dword	_ZN85_INTERNAL_8e267dba_49_flash_fwd_hdim64_bf16_paged_split_softcap_sm80_cu_c784774a_35434cuda3std3__45__cpo5beginE
	.align		8
        /*0008*/ 	.dword	_ZN85_INTERNAL_8e267dba_49_flash_fwd_hdim64_bf16_paged_split_softcap_sm80_cu_c784774a_35434cuda3std3__45__cpo3endE
	.align		8
        /*0010*/ 	.dword	_ZN85_INTERNAL_8e267dba_49_flash_fwd_hdim64_bf16_paged_split_softcap_sm80_cu_c784774a_35434cuda3std3__45__cpo6cbeginE
	.align		8
        /*0018*/ 	.dword	_ZN85_INTERNAL_8e267dba_49_flash_fwd_hdim64_bf16_paged_split_softcap_sm80_cu_c784774a_35434cuda3std3__45__cpo4cendE
	.align		8
        /*0020*/ 	.dword	_ZN85_INTERNAL_8e267dba_49_flash_fwd_hdim64_bf16_paged_split_softcap_sm80_cu_c784774a_35434cuda3std3__487_GLOBAL__N__8e267dba_49_flash_fwd_hdim64_bf16_paged_split_softcap_sm80_cu_c784774a_35436ignoreE
	.align		8
        /*0028*/ 	.dword	_ZN85_INTERNAL_8e267dba_49_flash_fwd_hdim64_bf16_paged_split_softcap_sm80_cu_c784774a_35434cuda3std3__419piecewise_constructE
	.align		8
        /*0030*/ 	.dword	_ZN85_INTERNAL_8e267dba_49_flash_fwd_hdim64_bf16_paged_split_softcap_sm80_cu_c784774a_35434cuda3std3__48in_placeE
	.align		8
        /*0038*/ 	.dword	_ZN85_INTERNAL_8e267dba_49_flash_fwd_hdim64_bf16_paged_split_softcap_sm80_cu_c784774a_35434cuda3std6ranges3__45__cpo4swapE
	.align		8
        /*0040*/ 	.dword	_ZN85_INTERNAL_8e267dba_49_flash_fwd_hdim64_bf16_paged_split_softcap_sm80_cu_c784774a_35434cuda3std6ranges3__45__cpo9iter_moveE
	.align		8
        /*0048*/ 	.dword	_ZN85_INTERNAL_8e267dba_49_flash_fwd_hdim64_bf16_paged_split_softcap_sm80_cu_c784774a_35434cute7productE
	.align		8
        /*0050*/ 	.dword	_ZN85_INTERNAL_8e267dba_49_flash_fwd_hdim64_bf16_paged_split_softcap_sm80_cu_c784774a_35434cute1_E


//--------------------- .text._ZN7cutlass13device_kernelIN5flash19enable_sm80_to_sm89INS1_16FlashAttnFwdSm80INS1_25CollectiveMainloopFwdSm80ILi4ELi1ELb0EN4cute5tupleIJNS5_1CILi128EEENS7_ILi112EEENS7_ILi64EEEEEELi64ENS_10bfloat16_tEfNS_4arch4Sm80ELb0ELb0ELb1ELb0ELb1ELb0ELb1ELb1EEENS1_21CollectiveEpilogueFwdINS6_IJS8_SA_S9_EEENS6_IJNS7_ILi1EEESI_SI_EEESC_SE_Li128ELb0ELb1ELb1ELb0EEENS1_19SingleTileSchedulerILb0ELb1ELb1ELi128EEEEEEEEEvNT_6ParamsE --------------------------
	.section	.text._ZN7cutlass13device_kernelIN5flash19enable_sm80_to_sm89INS1_16FlashAttnFwdSm80INS1_25CollectiveMainloopFwdSm80ILi4ELi1ELb0EN4cute5tupleIJNS5_1CILi128EEENS7_ILi112EEENS7_ILi64EEEEEELi64ENS_10bfloat16_tEfNS_4arch4Sm80ELb0ELb0ELb1ELb0ELb1ELb0ELb1ELb1EEENS1_21CollectiveEpilogueFwdINS6_IJS8_SA_S9_EEENS6_IJNS7_ILi1EEESI_SI_EEESC_SE_Li128ELb0ELb1ELb1ELb0EEENS1_19SingleTileSchedulerILb0ELb1ELb1ELi128EEEEEEEEEvNT_6ParamsE,"ax",@progbits
	.align	128
.text._ZN7cutlass13device_kernelIN5flash19enable_sm80_to_sm89INS1_16FlashAttnFwdSm80INS1_25CollectiveMainloopFwdSm80ILi4ELi1ELb0EN4cute5tupleIJNS5_1CILi128EEENS7_ILi112EEENS7_ILi64EEEEEELi64ENS_10bfloat16_tEfNS_4arch4Sm80ELb0ELb0ELb1ELb0ELb1ELb0ELb1ELb1EEENS1_21CollectiveEpilogueFwdINS6_IJS8_SA_S9_EEENS6_IJNS7_ILi1EEESI_SI_EEESC_SE_Li128ELb0ELb1ELb1ELb0EEENS1_19SingleTileSchedulerILb0ELb1ELb1ELi128EEEEEEEEEvNT_6ParamsE:
        .type           _ZN7cutlass13device_kernelIN5flash19enable_sm80_to_sm89INS1_16FlashAttnFwdSm80INS1_25CollectiveMainloopFwdSm80ILi4ELi1ELb0EN4cute5tupleIJNS5_1CILi128EEENS7_ILi112EEENS7_ILi64EEEEEELi64ENS_10bfloat16_tEfNS_4arch4Sm80ELb0ELb0ELb1ELb0ELb1ELb0ELb1ELb1EEENS1_21CollectiveEpilogueFwdINS6_IJS8_SA_S9_EEENS6_IJNS7_ILi1EEESI_SI_EEESC_SE_Li128ELb0ELb1ELb1ELb0EEENS1_19SingleTileSchedulerILb0ELb1ELb1ELi128EEEEEEEEEvNT_6ParamsE,@function
        .size           _ZN7cutlass13device_kernelIN5flash19enable_sm80_to_sm89INS1_16FlashAttnFwdSm80INS1_25CollectiveMainloopFwdSm80ILi4ELi1ELb0EN4cute5tupleIJNS5_1CILi128EEENS7_ILi112EEENS7_ILi64EEEEEELi64ENS_10bfloat16_tEfNS_4arch4Sm80ELb0ELb0ELb1ELb0ELb1ELb0ELb1ELb1EEENS1_21CollectiveEpilogueFwdINS6_IJS8_SA_S9_EEENS6_IJNS7_ILi1EEESI_SI_EEESC_SE_Li128ELb0ELb1ELb1ELb0EEENS1_19SingleTileSchedulerILb0ELb1ELb1ELi128EEEEEEEEEvNT_6ParamsE,(.L_x_9 - _ZN7cutlass13device_kernelIN5flash19enable_sm80_to_sm89INS1_16FlashAttnFwdSm80INS1_25CollectiveMainloopFwdSm80ILi4ELi1ELb0EN4cute5tupleIJNS5_1CILi128EEENS7_ILi112EEENS7_ILi64EEEEEELi64ENS_10bfloat16_tEfNS_4arch4Sm80ELb0ELb0ELb1ELb0ELb1ELb0ELb1ELb1EEENS1_21CollectiveEpilogueFwdINS6_IJS8_SA_S9_EEENS6_IJNS7_ILi1EEESI_SI_EEESC_SE_Li128ELb0ELb1ELb1ELb0EEENS1_19SingleTileSchedulerILb0ELb1ELb1ELi128EEEEEEEEEvNT_6ParamsE)
        .other          _ZN7cutlass13device_kernelIN5flash19enable_sm80_to_sm89INS1_16FlashAttnFwdSm80INS1_25CollectiveMainloopFwdSm80ILi4ELi1ELb0EN4cute5tupleIJNS5_1CILi128EEENS7_ILi112EEENS7_ILi64EEEEEELi64ENS_10bfloat16_tEfNS_4arch4Sm80ELb0ELb0ELb1ELb0ELb1ELb0ELb1ELb1EEENS1_21CollectiveEpilogueFwdINS6_IJS8_SA_S9_EEENS6_IJNS7_ILi1EEESI_SI_EEESC_SE_Li128ELb0ELb1ELb1ELb0EEENS1_19SingleTileSchedulerILb0ELb1ELb1ELi128EEEEEEEEEvNT_6ParamsE,@"STO_CUDA_ENTRY STV_DEFAULT"
_ZN7cutlass13device_kernelIN5flash19enable_sm80_to_sm89INS1_16FlashAttnFwdSm80INS1_25CollectiveMainloopFwdSm80ILi4ELi1ELb0EN4cute5tupleIJNS5_1CILi128EEENS7_ILi112EEENS7_ILi64EEEEEELi64ENS_10bfloat16_tEfNS_4arch4Sm80ELb0ELb0ELb1ELb0ELb1ELb0ELb1ELb1EEENS1_21CollectiveEpilogueFwdINS6_IJS8_SA_S9_EEENS6_IJNS7_ILi1EEESI_SI_EEESC_SE_Li128ELb0ELb1ELb1ELb0EEENS1_19SingleTileSchedulerILb0ELb1ELb1ELi128EEEEEEEEEvNT_6ParamsE:
[----:B------:R-:W-:Y:S01]  /*0000*/  LDC R1, c[0x0][0x28] ;  /* 0x00000a00ff017b82 */ /* 0x000fe20000000800 */
[----:B------:R-:W-:Y:S05]  /*0010*/  EXIT ;  /* 0x000000000000794d */ /* 0x000fea0003800000 */
.L_x_0:
[----:B------:R-:W-:-:S00]  /*0020*/  BRA `(.L_x_0) ;  /* 0xfffffffc00fc7947 */ /* 0x000fc0000383ffff */
[----:B------:R-:W-:-:S00]  /*0030*/  NOP ;  /* 0x0000000000007918 */ /* 0x000fc00000000000 */
        /* <DEDUP_REMOVED lines=12> */
.L_x_9:


//--------------------- .text._ZN7cutlass13device_kernelIN5flash19enable_sm80_to_sm89INS1_16FlashAttnFwdSm80INS1_25CollectiveMainloopFwdSm80ILi4ELi1ELb0EN4cute5tupleIJNS5_1CILi128EEENS7_ILi80EEENS7_ILi64EEEEEELi64ENS_10bfloat16_tEfNS_4arch4Sm80ELb0ELb0ELb1ELb1ELb1ELb0ELb1ELb1EEENS1_21CollectiveEpilogueFwdINS6_IJS8_SA_S9_EEENS6_IJNS7_ILi1EEESI_SI_EEESC_SE_Li128ELb1ELb1ELb1ELb0EEENS1_36VarlenDynamicPersistentTileSchedulerILi128ELi80ELi128ELi128ELb1ELb1ELb0ELb0ELb1ELb1EEEEEEEEEvNT_6ParamsE --------------------------
	.section	.text._ZN7cutlass13device_kernelIN5flash19enable_sm80_to_sm89INS1_16FlashAttnFwdSm80INS1_25CollectiveMainloopFwdSm80ILi4ELi1ELb0EN4cute5tupleIJNS5_1CILi128EEENS7_ILi80EEENS7_ILi64EEEEEELi64ENS_10bfloat16_tEfNS_4arch4Sm80ELb0ELb0ELb1ELb1ELb1ELb0ELb1ELb1EEENS1_21CollectiveEpilogueFwdINS6_IJS8_SA_S9_EEENS6_IJNS7_ILi1EEESI_SI_EEESC_SE_Li128ELb1ELb1ELb1ELb0EEENS1_36VarlenDynamicPersistentTileSchedulerILi128ELi80ELi128ELi128ELb1ELb1ELb0ELb0ELb1ELb1EEEEEEEEEvNT_6ParamsE,"ax",@progbits
	.align	128
.text._ZN7cutlass13device_kernelIN5flash19enable_sm80_to_sm89INS1_16FlashAttnFwdSm80INS1_25CollectiveMainloopFwdSm80ILi4ELi1ELb0EN4cute5tupleIJNS5_1CILi128EEENS7_ILi80EEENS7_ILi64EEEEEELi64ENS_10bfloat16_tEfNS_4arch4Sm80ELb0ELb0ELb1ELb1ELb1ELb0ELb1ELb1EEENS1_21CollectiveEpilogueFwdINS6_IJS8_SA_S9_EEENS6_IJNS7_ILi1EEESI_SI_EEESC_SE_Li128ELb1ELb1ELb1ELb0EEENS1_36VarlenDynamicPersistentTileSchedulerILi128ELi80ELi128ELi128ELb1ELb1ELb0ELb0ELb1ELb1EEEEEEEEEvNT_6ParamsE:
        .type           _ZN7cutlass13device_kernelIN5flash19enable_sm80_to_sm89INS1_16FlashAttnFwdSm80INS1_25CollectiveMainloopFwdSm80ILi4ELi1ELb0EN4cute5tupleIJNS5_1CILi128EEENS7_ILi80EEENS7_ILi64EEEEEELi64ENS_10bfloat16_tEfNS_4arch4Sm80ELb0ELb0ELb1ELb1ELb1ELb0ELb1ELb1EEENS1_21CollectiveEpilogueFwdINS6_IJS8_SA_S9_EEENS6_IJNS7_ILi1EEESI_SI_EEESC_SE_Li128ELb1ELb1ELb1ELb0EEENS1_36VarlenDynamicPersistentTileSchedulerILi128ELi80ELi128ELi128ELb1ELb1ELb0ELb0ELb1ELb1EEEEEEEEEvNT_6ParamsE,@function
        .size           _ZN7cutlass13device_kernelIN5flash19enable_sm80_to_sm89INS1_16FlashAttnFwdSm80INS1_25CollectiveMainloopFwdSm80ILi4ELi1ELb0EN4cute5tupleIJNS5_1CILi128EEENS7_ILi80EEENS7_ILi64EEEEEELi64ENS_10bfloat16_tEfNS_4arch4Sm80ELb0ELb0ELb1ELb1ELb1ELb0ELb1ELb1EEENS1_21CollectiveEpilogueFwdINS6_IJS8_SA_S9_EEENS6_IJNS7_ILi1EEESI_SI_EEESC_SE_Li128ELb1ELb1ELb1ELb0EEENS1_36VarlenDynamicPersistentTileSchedulerILi128ELi80ELi128ELi128ELb1ELb1ELb0ELb0ELb1ELb1EEEEEEEEEvNT_6ParamsE,(.L_x_10 - _ZN7cutlass13device_kernelIN5flash19enable_sm80_to_sm89INS1_16FlashAttnFwdSm80INS1_25CollectiveMainloopFwdSm80ILi4ELi1ELb0EN4cute5tupleIJNS5_1CILi128EEENS7_ILi80EEENS7_ILi64EEEEEELi64ENS_10bfloat16_tEfNS_4arch4Sm80ELb0ELb0ELb1ELb1ELb1ELb0ELb1ELb1EEENS1_21CollectiveEpilogueFwdINS6_IJS8_SA_S9_EEENS6_IJNS7_ILi1EEESI_SI_EEESC_SE_Li128ELb1ELb1ELb1ELb0EEENS1_36VarlenDynamicPersistentTileSchedulerILi128ELi80ELi128ELi128ELb1ELb1ELb0ELb0ELb1ELb1EEEEEEEEEvNT_6ParamsE)
        .other          _ZN7cutlass13device_kernelIN5flash19enable_sm80_to_sm89INS1_16FlashAttnFwdSm80INS1_25CollectiveMainloopFwdSm80ILi4ELi1ELb0EN4cute5tupleIJNS5_1CILi128EEENS7_ILi80EEENS7_ILi64EEEEEELi64ENS_10bfloat16_tEfNS_4arch4Sm80ELb0ELb0ELb1ELb1ELb1ELb0ELb1ELb1EEENS1_21CollectiveEpilogueFwdINS6_IJS8_SA_S9_EEENS6_IJNS7_ILi1EEESI_SI_EEESC_SE_Li128ELb1ELb1ELb1ELb0EEENS1_36VarlenDynamicPersistentTileSchedulerILi128ELi80ELi128ELi128ELb1ELb1ELb0ELb0ELb1ELb1EEEEEEEEEvNT_6ParamsE,@"STO_CUDA_ENTRY STV_DEFAULT"
_ZN7cutlass13device_kernelIN5flash19enable_sm80_to_sm89INS1_16FlashAttnFwdSm80INS1_25CollectiveMainloopFwdSm80ILi4ELi1ELb0EN4cute5tupleIJNS5_1CILi128EEENS7_ILi80EEENS7_ILi64EEEEEELi64ENS_10bfloat16_tEfNS_4arch4Sm80ELb0ELb0ELb1ELb1ELb1ELb0ELb1ELb1EEENS1_21CollectiveEpilogueFwdINS6_IJS8_SA_S9_EEENS6_IJNS7_ILi1EEESI_SI_EEESC_SE_Li128ELb1ELb1ELb1ELb0EEENS1_36VarlenDynamicPersistentTileSchedulerILi128ELi80ELi128ELi128ELb1ELb1ELb0ELb0ELb1ELb1EEEEEEEEEvNT_6ParamsE:
[----:B------:R-:W-:Y:S01]  /*0000*/  LDC R1, c[0x0][0x28] ;  /* 0x00000a00ff017b82 */ /* 0x000fe20000000800 */
[----:B------:R-:W-:Y:S05]  /*0010*/  EXIT ;  /* 0x000000000000794d */ /* 0x000fea0003800000 */
.L_x_1:
        /* <DEDUP_REMOVED lines=14> */
.L_x_10:


//--------------------- .text._ZN7cutlass13device_kernelIN5flash19enable_sm80_to_sm89INS1_16FlashAttnFwdSm80INS1_25CollectiveMainloopFwdSm80ILi4ELi1ELb0EN4cute5tupleIJNS5_1CILi128EEENS7_ILi80EEENS7_ILi64EEEEEELi64ENS_10bfloat16_tEfNS_4arch4Sm80ELb0ELb0ELb1ELb1ELb1ELb1ELb1ELb1EEENS1_21CollectiveEpilogueFwdINS6_IJS8_SA_S9_EEENS6_IJNS7_ILi1EEESI_SI_EEESC_SE_Li128ELb1ELb1ELb1ELb0EEENS1_36VarlenDynamicPersistentTileSchedulerILi128ELi80ELi128ELi128ELb1ELb1ELb0ELb0ELb1ELb1EEEEEEEEEvNT_6ParamsE --------------------------
	.section	.text._ZN7cutlass13device_kernelIN5flash19enable_sm80_to_sm89INS1_16FlashAttnFwdSm80INS1_25CollectiveMainloopFwdSm80ILi4ELi1ELb0EN4cute5tupleIJNS5_1CILi128EEENS7_ILi80EEENS7_ILi64EEEEEELi64ENS_10bfloat16_tEfNS_4arch4Sm80ELb0ELb0ELb1ELb1ELb1ELb1ELb1ELb1EEENS1_21CollectiveEpilogueFwdINS6_IJS8_SA_S9_EEENS6_IJNS7_ILi1EEESI_SI_EEESC_SE_Li128ELb1ELb1ELb1ELb0EEENS1_36VarlenDynamicPersistentTileSchedulerILi128ELi80ELi128ELi128ELb1ELb1ELb0ELb0ELb1ELb1EEEEEEEEEvNT_6ParamsE,"ax",@progbits
	.align	128
.text._ZN7cutlass13device_kernelIN5flash19enable_sm80_to_sm89INS1_16FlashAttnFwdSm80INS1_25CollectiveMainloopFwdSm80ILi4ELi1ELb0EN4cute5tupleIJNS5_1CILi128EEENS7_ILi80EEENS7_ILi64EEEEEELi64ENS_10bfloat16_tEfNS_4arch4Sm80ELb0ELb0ELb1ELb1ELb1ELb1ELb1ELb1EEENS1_21CollectiveEpilogueFwdINS6_IJS8_SA_S9_EEENS6_IJNS7_ILi1EEESI_SI_EEESC_SE_Li128ELb1ELb1ELb1ELb0EEENS1_36VarlenDynamicPersistentTileSchedulerILi128ELi80ELi128ELi128ELb1ELb1ELb0ELb0ELb1ELb1EEEEEEEEEvNT_6ParamsE:
        .type           _ZN7cutlass13device_kernelIN5flash19enable_sm80_to_sm89INS1_16FlashAttnFwdSm80INS1_25CollectiveMainloopFwdSm80ILi4ELi1ELb0EN4cute5tupleIJNS5_1CILi128EEENS7_ILi80EEENS7_ILi64EEEEEELi64ENS_10bfloat16_tEfNS_4arch4Sm80ELb0ELb0ELb1ELb1ELb1ELb1ELb1ELb1EEENS1_21CollectiveEpilogueFwdINS6_IJS8_SA_S9_EEENS6_IJNS7_ILi1EEESI_SI_EEESC_SE_Li128ELb1ELb1ELb1ELb0EEENS1_36VarlenDynamicPersistentTileSchedulerILi128ELi80ELi128ELi128ELb1ELb1ELb0ELb0ELb1ELb1EEEEEEEEEvNT_6ParamsE,@function
        .size           _ZN7cutlass13device_kernelIN5flash19enable_sm80_to_sm89INS1_16FlashAttnFwdSm80INS1_25CollectiveMainloopFwdSm80ILi4ELi1ELb0EN4cute5tupleIJNS5_1CILi128EEENS7_ILi80EEENS7_ILi64EEEEEELi64ENS_10bfloat16_tEfNS_4arch4Sm80ELb0ELb0ELb1ELb1ELb1ELb1ELb1ELb1EEENS1_21CollectiveEpilogueFwdINS6_IJS8_SA_S9_EEENS6_IJNS7_ILi1EEESI_SI_EEESC_SE_Li128ELb1ELb1ELb1ELb0EEENS1_36VarlenDynamicPersistentTileSchedulerILi128ELi80ELi128ELi128ELb1ELb1ELb0ELb0ELb1ELb1EEEEEEEEEvNT_6ParamsE,(.L_x_11 - _ZN7cutlass13device_kernelIN5flash19enable_sm80_to_sm89INS1_16FlashAttnFwdSm80INS1_25CollectiveMainloopFwdSm80ILi4ELi1ELb0EN4cute5tupleIJNS5_1CILi128EEENS7_ILi80EEENS7_ILi64EEEEEELi64ENS_10bfloat16_tEfNS_4arch4Sm80ELb0ELb0ELb1ELb1ELb1ELb1ELb1ELb1EEENS1_21CollectiveEpilogueFwdINS6_IJS8_SA_S9_EEENS6_IJNS7_ILi1EEESI_SI_EEESC_SE_Li128ELb1ELb1ELb1ELb0EEENS1_36VarlenDynamicPersistentTileSchedulerILi128ELi80ELi128ELi128ELb1ELb1ELb0ELb0ELb1ELb1EEEEEEEEEvNT_6ParamsE)
        .other          _ZN7cutlass13device_kernelIN5flash19enable_sm80_to_sm89INS1_16FlashAttnFwdSm80INS1_25CollectiveMainloopFwdSm80ILi4ELi1ELb0EN4cute5tupleIJNS5_1CILi128EEENS7_ILi80EEENS7_ILi64EEEEEELi64ENS_10bfloat16_tEfNS_4arch4Sm80ELb0ELb0ELb1ELb1ELb1ELb1ELb1ELb1EEENS1_21CollectiveEpilogueFwdINS6_IJS8_SA_S9_EEENS6_IJNS7_ILi1EEESI_SI_EEESC_SE_Li128ELb1ELb1ELb1ELb0EEENS1_36VarlenDynamicPersistentTileSchedulerILi128ELi80ELi128ELi128ELb1ELb1ELb0ELb0ELb1ELb1EEEEEEEEEvNT_6ParamsE,@"STO_CUDA_ENTRY STV_DEFAULT"
_ZN7cutlass13device_kernelIN5flash19enable_sm80_to_sm89INS1_16FlashAttnFwdSm80INS1_25CollectiveMainloopFwdSm80ILi4ELi1ELb0EN4cute5tupleIJNS5_1CILi128EEENS7_ILi80EEENS7_ILi64EEEEEELi64ENS_10bfloat16_tEfNS_4arch4Sm80ELb0ELb0ELb1ELb1ELb1ELb1ELb1ELb1EEENS1_21CollectiveEpilogueFwdINS6_IJS8_SA_S9_EEENS6_IJNS7_ILi1EEESI_SI_EEESC_SE_Li128ELb1ELb1ELb1ELb0EEENS1_36VarlenDynamicPersistentTileSchedulerILi128ELi80ELi128ELi128ELb1ELb1ELb0ELb0ELb1ELb1EEEEEEEEEvNT_6ParamsE:
[----:B------:R-:W-:Y:S01]  /*0000*/  LDC R1, c[0x0][0x28] ;  /* 0x00000a00ff017b82 */ /* 0x000fe20000000800 */
[----:B------:R-:W-:Y:S05]  /*0010*/  EXIT ;  /* 0x000000000000794d */ /* 0x000fea0003800000 */
.L_x_2:
        /* <DEDUP_REMOVED lines=14> */
.L_x_11:


//--------------------- .text._ZN7cutlass13device_kernelIN5flash19enable_sm80_to_sm89INS1_16FlashAttnFwdSm80INS1_25CollectiveMainloopFwdSm80ILi4ELi1ELb0EN4cute5tupleIJNS5_1CILi128EEENS7_ILi96EEENS7_ILi64EEEEEELi64ENS_10bfloat16_tEfNS_4arch4Sm80ELb0ELb1ELb1ELb0ELb1ELb0ELb1ELb1EEENS1_21CollectiveEpilogueFwdINS6_IJS8_SA_S9_EEENS6_IJNS7_ILi1EEESI_SI_EEESC_SE_Li128ELb0ELb1ELb1ELb0EEENS1_19SingleTileSchedulerILb0ELb1ELb1ELi128EEEEEEEEEvNT_6ParamsE --------------------------
	.section	.text._ZN7cutlass13device_kernelIN5flash19enable_sm80_to_sm89INS1_16FlashAttnFwdSm80INS1_25CollectiveMainloopFwdSm80ILi4ELi1ELb0EN4cute5tupleIJNS5_1CILi128EEENS7_ILi96EEENS7_ILi64EEEEEELi64ENS_10bfloat16_tEfNS_4arch4Sm80ELb0ELb1ELb1ELb0ELb1ELb0ELb1ELb1EEENS1_21CollectiveEpilogueFwdINS6_IJS8_SA_S9_EEENS6_IJNS7_ILi1EEESI_SI_EEESC_SE_Li128ELb0ELb1ELb1ELb0EEENS1_19SingleTileSchedulerILb0ELb1ELb1ELi128EEEEEEEEEvNT_6ParamsE,"ax",@progbits
	.align	128
.text._ZN7cutlass13device_kernelIN5flash19enable_sm80_to_sm89INS1_16FlashAttnFwdSm80INS1_25CollectiveMainloopFwdSm80ILi4ELi1ELb0EN4cute5tupleIJNS5_1CILi128EEENS7_ILi96EEENS7_ILi64EEEEEELi64ENS_10bfloat16_tEfNS_4arch4Sm80ELb0ELb1ELb1ELb0ELb1ELb0ELb1ELb1EEENS1_21CollectiveEpilogueFwdINS6_IJS8_SA_S9_EEENS6_IJNS7_ILi1EEESI_SI_EEESC_SE_Li128ELb0ELb1ELb1ELb0EEENS1_19SingleTileSchedulerILb0ELb1ELb1ELi128EEEEEEEEEvNT_6ParamsE:
        .type           _ZN7cutlass13device_kernelIN5flash19enable_sm80_to_sm89INS1_16FlashAttnFwdSm80INS1_25CollectiveMainloopFwdSm80ILi4ELi1ELb0EN4cute5tupleIJNS5_1CILi128EEENS7_ILi96EEENS7_ILi64EEEEEELi64ENS_10bfloat16_tEfNS_4arch4Sm80ELb0ELb1ELb1ELb0ELb1ELb0ELb1ELb1EEENS1_21CollectiveEpilogueFwdINS6_IJS8_SA_S9_EEENS6_IJNS7_ILi1EEESI_SI_EEESC_SE_Li128ELb0ELb1ELb1ELb0EEENS1_19SingleTileSchedulerILb0ELb1ELb1ELi128EEEEEEEEEvNT_6ParamsE,@function
        .size           _ZN7cutlass13device_kernelIN5flash19enable_sm80_to_sm89INS1_16FlashAttnFwdSm80INS1_25CollectiveMainloopFwdSm80ILi4ELi1ELb0EN4cute5tupleIJNS5_1CILi128EEENS7_ILi96EEENS7_ILi64EEEEEELi64ENS_10bfloat16_tEfNS_4arch4Sm80ELb0ELb1ELb1ELb0ELb1ELb0ELb1ELb1EEENS1_21CollectiveEpilogueFwdINS6_IJS8_SA_S9_EEENS6_IJNS7_ILi1EEESI_SI_EEESC_SE_Li128ELb0ELb1ELb1ELb0EEENS1_19SingleTileSchedulerILb0ELb1ELb1ELi128EEEEEEEEEvNT_6ParamsE,(.L_x_12 - _ZN7cutlass13device_kernelIN5flash19enable_sm80_to_sm89INS1_16FlashAttnFwdSm80INS1_25CollectiveMainloopFwdSm80ILi4ELi1ELb0EN4cute5tupleIJNS5_1CILi128EEENS7_ILi96EEENS7_ILi64EEEEEELi64ENS_10bfloat16_tEfNS_4arch4Sm80ELb0ELb1ELb1ELb0ELb1ELb0ELb1ELb1EEENS1_21CollectiveEpilogueFwdINS6_IJS8_SA_S9_EEENS6_IJNS7_ILi1EEESI_SI_EEESC_SE_Li128ELb0ELb1ELb1ELb0EEENS1_19SingleTileSchedulerILb0ELb1ELb1ELi128EEEEEEEEEvNT_6ParamsE)
        .other          _ZN7cutlass13device_kernelIN5flash19enable_sm80_to_sm89INS1_16FlashAttnFwdSm80INS1_25CollectiveMainloopFwdSm80ILi4ELi1ELb0EN4cute5tupleIJNS5_1CILi128EEENS7_ILi96EEENS7_ILi64EEEEEELi64ENS_10bfloat16_tEfNS_4arch4Sm80ELb0ELb1ELb1ELb0ELb1ELb0ELb1ELb1EEENS1_21CollectiveEpilogueFwdINS6_IJS8_SA_S9_EEENS6_IJNS7_ILi1EEESI_SI_EEESC_SE_Li128ELb0ELb1ELb1ELb0EEENS1_19SingleTileSchedulerILb0ELb1ELb1ELi128EEEEEEEEEvNT_6ParamsE,@"STO_CUDA_ENTRY STV_DEFAULT"
_ZN7cutlass13device_kernelIN5flash19enable_sm80_to_sm89INS1_16FlashAttnFwdSm80INS1_25CollectiveMainloopFwdSm80ILi4ELi1ELb0EN4cute5tupleIJNS5_1CILi128EEENS7_ILi96EEENS7_ILi64EEEEEELi64ENS_10bfloat16_tEfNS_4arch4Sm80ELb0ELb1ELb1ELb0ELb1ELb0ELb1ELb1EEENS1_21CollectiveEpilogueFwdINS6_IJS8_SA_S9_EEENS6_IJNS7_ILi1EEESI_SI_EEESC_SE_Li128ELb0ELb1ELb1ELb0EEENS1_19SingleTileSchedulerILb0ELb1ELb1ELi128EEEEEEEEEvNT_6ParamsE:
[----:B------:R-:W-:Y:S01]  /*0000*/  LDC R1, c[0x0][0x28] ;  /* 0x00000a00ff017b82 */ /* 0x000fe20000000800 */
[----:B------:R-:W-:Y:S05]  /*0010*/  EXIT ;  /* 0x000000000000794d */ /* 0x000fea0003800000 */
.L_x_3:
        /* <DEDUP_REMOVED lines=14> */
.L_x_12:


//--------------------- .text._ZN7cutlass13device_kernelIN5flash19enable_sm80_to_sm89INS1_16FlashAttnFwdSm80INS1_25CollectiveMainloopFwdSm80ILi4ELi1ELb0EN4cute5tupleIJNS5_1CILi128EEENS7_ILi80EEENS7_ILi64EEEEEELi64ENS_10bfloat16_tEfNS_4arch4Sm80ELb0ELb1ELb1ELb1ELb1ELb0ELb1ELb1EEENS1_21CollectiveEpilogueFwdINS6_IJS8_SA_S9_EEENS6_IJNS7_ILi1EEESI_SI_EEESC_SE_Li128ELb1ELb1ELb1ELb0EEENS1_36VarlenDynamicPersistentTileSchedulerILi128ELi80ELi128ELi128ELb1ELb1ELb0ELb1ELb0ELb1EEEEEEEEEvNT_6ParamsE --------------------------
	.section	.text._ZN7cutlass13device_kernelIN5flash19enable_sm80_to_sm89INS1_16FlashAttnFwdSm80INS1_25CollectiveMainloopFwdSm80ILi4ELi1ELb0EN4cute5tupleIJNS5_1CILi128EEENS7_ILi80EEENS7_ILi64EEEEEELi64ENS_10bfloat16_tEfNS_4arch4Sm80ELb0ELb1ELb1ELb1ELb1ELb0ELb1ELb1EEENS1_21CollectiveEpilogueFwdINS6_IJS8_SA_S9_EEENS6_IJNS7_ILi1EEESI_SI_EEESC_SE_Li128ELb1ELb1ELb1ELb0EEENS1_36VarlenDynamicPersistentTileSchedulerILi128ELi80ELi128ELi128ELb1ELb1ELb0ELb1ELb0ELb1EEEEEEEEEvNT_6ParamsE,"ax",@progbits
	.align	128
.text._ZN7cutlass13device_kernelIN5flash19enable_sm80_to_sm89INS1_16FlashAttnFwdSm80INS1_25CollectiveMainloopFwdSm80ILi4ELi1ELb0EN4cute5tupleIJNS5_1CILi128EEENS7_ILi80EEENS7_ILi64EEEEEELi64ENS_10bfloat16_tEfNS_4arch4Sm80ELb0ELb1ELb1ELb1ELb1ELb0ELb1ELb1EEENS1_21CollectiveEpilogueFwdINS6_IJS8_SA_S9_EEENS6_IJNS7_ILi1EEESI_SI_EEESC_SE_Li128ELb1ELb1ELb1ELb0EEENS1_36VarlenDynamicPersistentTileSchedulerILi128ELi80ELi128ELi128ELb1ELb1ELb0ELb1ELb0ELb1EEEEEEEEEvNT_6ParamsE:
        .type           _ZN7cutlass13device_kernelIN5flash19enable_sm80_to_sm89INS1_16FlashAttnFwdSm80INS1_25CollectiveMainloopFwdSm80ILi4ELi1ELb0EN4cute5tupleIJNS5_1CILi128EEENS7_ILi80EEENS7_ILi64EEEEEELi64ENS_10bfloat16_tEfNS_4arch4Sm80ELb0ELb1ELb1ELb1ELb1ELb0ELb1ELb1EEENS1_21CollectiveEpilogueFwdINS6_IJS8_SA_S9_EEENS6_IJNS7_ILi1EEESI_SI_EEESC_SE_Li128ELb1ELb1ELb1ELb0EEENS1_36VarlenDynamicPersistentTileSchedulerILi128ELi80ELi128ELi128ELb1ELb1ELb0ELb1ELb0ELb1EEEEEEEEEvNT_6ParamsE,@function
        .size           _ZN7cutlass13device_kernelIN5flash19enable_sm80_to_sm89INS1_16FlashAttnFwdSm80INS1_25CollectiveMainloopFwdSm80ILi4ELi1ELb0EN4cute5tupleIJNS5_1CILi128EEENS7_ILi80EEENS7_ILi64EEEEEELi64ENS_10bfloat16_tEfNS_4arch4Sm80ELb0ELb1ELb1ELb1ELb1ELb0ELb1ELb1EEENS1_21CollectiveEpilogueFwdINS6_IJS8_SA_S9_EEENS6_IJNS7_ILi1EEESI_SI_EEESC_SE_Li128ELb1ELb1ELb1ELb0EEENS1_36VarlenDynamicPersistentTileSchedulerILi128ELi80ELi128ELi128ELb1ELb1ELb0ELb1ELb0ELb1EEEEEEEEEvNT_6ParamsE,(.L_x_13 - _ZN7cutlass13device_kernelIN5flash19enable_sm80_to_sm89INS1_16FlashAttnFwdSm80INS1_25CollectiveMainloopFwdSm80ILi4ELi1ELb0EN4cute5tupleIJNS5_1CILi128EEENS7_ILi80EEENS7_ILi64EEEEEELi64ENS_10bfloat16_tEfNS_4arch4Sm80ELb0ELb1ELb1ELb1ELb1ELb0ELb1ELb1EEENS1_21CollectiveEpilogueFwdINS6_IJS8_SA_S9_EEENS6_IJNS7_ILi1EEESI_SI_EEESC_SE_Li128ELb1ELb1ELb1ELb0EEENS1_36VarlenDynamicPersistentTileSchedulerILi128ELi80ELi128ELi128ELb1ELb1ELb0ELb1ELb0ELb1EEEEEEEEEvNT_6ParamsE)
        .other          _ZN7cutlass13device_kernelIN5flash19enable_sm80_to_sm89INS1_16FlashAttnFwdSm80INS1_25CollectiveMainloopFwdSm80ILi4ELi1ELb0EN4cute5tupleIJNS5_1CILi128EEENS7_ILi80EEENS7_ILi64EEEEEELi64ENS_10bfloat16_tEfNS_4arch4Sm80ELb0ELb1ELb1ELb1ELb1ELb0ELb1ELb1EEENS1_21CollectiveEpilogueFwdINS6_IJS8_SA_S9_EEENS6_IJNS7_ILi1EEESI_SI_EEESC_SE_Li128ELb1ELb1ELb1ELb0EEENS1_36VarlenDynamicPersistentTileSchedulerILi128ELi80ELi128ELi128ELb1ELb1ELb0ELb1ELb0ELb1EEEEEEEEEvNT_6ParamsE,@"STO_CUDA_ENTRY STV_DEFAULT"
_ZN7cutlass13device_kernelIN5flash19enable_sm80_to_sm89INS1_16FlashAttnFwdSm80INS1_25CollectiveMainloopFwdSm80ILi4ELi1ELb0EN4cute5tupleIJNS5_1CILi128EEENS7_ILi80EEENS7_ILi64EEEEEELi64ENS_10bfloat16_tEfNS_4arch4Sm80ELb0ELb1ELb1ELb1ELb1ELb0ELb1ELb1EEENS1_21CollectiveEpilogueFwdINS6_IJS8_SA_S9_EEENS6_IJNS7_ILi1EEESI_SI_EEESC_SE_Li128ELb1ELb1ELb1ELb0EEENS1_36VarlenDynamicPersistentTileSchedulerILi128ELi80ELi128ELi128ELb1ELb1ELb0ELb1ELb0ELb1EEEEEEEEEvNT_6ParamsE:
[----:B------:R-:W-:Y:S01]  /*0000*/  LDC R1, c[0x0][0x28] ;  /* 0x00000a00ff017b82 */ /* 0x000fe20000000800 */
[----:B------:R-:W-:Y:S05]  /*0010*/  EXIT ;  /* 0x000000000000794d */ /* 0x000fea0003800000 */
.L_x_4:
        /* <DEDUP_REMOVED lines=14> */
.L_x_13:


//--------------------- .text._ZN7cutlass13device_kernelIN5flash19enable_sm80_to_sm89INS1_16FlashAttnFwdSm80INS1_25CollectiveMainloopFwdSm80ILi4ELi1ELb0EN4cute5tupleIJNS5_1CILi128EEENS7_ILi80EEENS7_ILi64EEEEEELi64ENS_10bfloat16_tEfNS_4arch4Sm80ELb0ELb1ELb1ELb1ELb1ELb1ELb1ELb1EEENS1_21CollectiveEpilogueFwdINS6_IJS8_SA_S9_EEENS6_IJNS7_ILi1EEESI_SI_EEESC_SE_Li128ELb1ELb1ELb1ELb0EEENS1_36VarlenDynamicPersistentTileSchedulerILi128ELi80ELi128ELi128ELb1ELb1ELb0ELb1ELb0ELb1EEEEEEEEEvNT_6ParamsE --------------------------
	.section	.text._ZN7cutlass13device_kernelIN5flash19enable_sm80_to_sm89INS1_16FlashAttnFwdSm80INS1_25CollectiveMainloopFwdSm80ILi4ELi1ELb0EN4cute5tupleIJNS5_1CILi128EEENS7_ILi80EEENS7_ILi64EEEEEELi64ENS_10bfloat16_tEfNS_4arch4Sm80ELb0ELb1ELb1ELb1ELb1ELb1ELb1ELb1EEENS1_21CollectiveEpilogueFwdINS6_IJS8_SA_S9_EEENS6_IJNS7_ILi1EEESI_SI_EEESC_SE_Li128ELb1ELb1ELb1ELb0EEENS1_36VarlenDynamicPersistentTileSchedulerILi128ELi80ELi128ELi128ELb1ELb1ELb0ELb1ELb0ELb1EEEEEEEEEvNT_6ParamsE,"ax",@progbits
	.align	128
.text._ZN7cutlass13device_kernelIN5flash19enable_sm80_to_sm89INS1_16FlashAttnFwdSm80INS1_25CollectiveMainloopFwdSm80ILi4ELi1ELb0EN4cute5tupleIJNS5_1CILi128EEENS7_ILi80EEENS7_ILi64EEEEEELi64ENS_10bfloat16_tEfNS_4arch4Sm80ELb0ELb1ELb1ELb1ELb1ELb1ELb1ELb1EEENS1_21CollectiveEpilogueFwdINS6_IJS8_SA_S9_EEENS6_IJNS7_ILi1EEESI_SI_EEESC_SE_Li128ELb1ELb1ELb1ELb0EEENS1_36VarlenDynamicPersistentTileSchedulerILi128ELi80ELi128ELi128ELb1ELb1ELb0ELb1ELb0ELb1EEEEEEEEEvNT_6ParamsE:
        .type           _ZN7cutlass13device_kernelIN5flash19enable_sm80_to_sm89INS1_16FlashAttnFwdSm80INS1_25CollectiveMainloopFwdSm80ILi4ELi1ELb0EN4cute5tupleIJNS5_1CILi128EEENS7_ILi80EEENS7_ILi64EEEEEELi64ENS_10bfloat16_tEfNS_4arch4Sm80ELb0ELb1ELb1ELb1ELb1ELb1ELb1ELb1EEENS1_21CollectiveEpilogueFwdINS6_IJS8_SA_S9_EEENS6_IJNS7_ILi1EEESI_SI_EEESC_SE_Li128ELb1ELb1ELb1ELb0EEENS1_36VarlenDynamicPersistentTileSchedulerILi128ELi80ELi128ELi128ELb1ELb1ELb0ELb1ELb0ELb1EEEEEEEEEvNT_6ParamsE,@function
        .size           _ZN7cutlass13device_kernelIN5flash19enable_sm80_to_sm89INS1_16FlashAttnFwdSm80INS1_25CollectiveMainloopFwdSm80ILi4ELi1ELb0EN4cute5tupleIJNS5_1CILi128EEENS7_ILi80EEENS7_ILi64EEEEEELi64ENS_10bfloat16_tEfNS_4arch4Sm80ELb0ELb1ELb1ELb1ELb1ELb1ELb1ELb1EEENS1_21CollectiveEpilogueFwdINS6_IJS8_SA_S9_EEENS6_IJNS7_ILi1EEESI_SI_EEESC_SE_Li128ELb1ELb1ELb1ELb0EEENS1_36VarlenDynamicPersistentTileSchedulerILi128ELi80ELi128ELi128ELb1ELb1ELb0ELb1ELb0ELb1EEEEEEEEEvNT_6ParamsE,(.L_x_14 - _ZN7cutlass13device_kernelIN5flash19enable_sm80_to_sm89INS1_16FlashAttnFwdSm80INS1_25CollectiveMainloopFwdSm80ILi4ELi1ELb0EN4cute5tupleIJNS5_1CILi128EEENS7_ILi80EEENS7_ILi64EEEEEELi64ENS_10bfloat16_tEfNS_4arch4Sm80ELb0ELb1ELb1ELb1ELb1ELb1ELb1ELb1EEENS1_21CollectiveEpilogueFwdINS6_IJS8_SA_S9_EEENS6_IJNS7_ILi1EEESI_SI_EEESC_SE_Li128ELb1ELb1ELb1ELb0EEENS1_36VarlenDynamicPersistentTileSchedulerILi128ELi80ELi128ELi128ELb1ELb1ELb0ELb1ELb0ELb1EEEEEEEEEvNT_6ParamsE)
        .other          _ZN7cutlass13device_kernelIN5flash19enable_sm80_to_sm89INS1_16FlashAttnFwdSm80INS1_25CollectiveMainloopFwdSm80ILi4ELi1ELb0EN4cute5tupleIJNS5_1CILi128EEENS7_ILi80EEENS7_ILi64EEEEEELi64ENS_10bfloat16_tEfNS_4arch4Sm80ELb0ELb1ELb1ELb1ELb1ELb1ELb1ELb1EEENS1_21CollectiveEpilogueFwdINS6_IJS8_SA_S9_EEENS6_IJNS7_ILi1EEESI_SI_EEESC_SE_Li128ELb1ELb1ELb1ELb0EEENS1_36VarlenDynamicPersistentTileSchedulerILi128ELi80ELi128ELi128ELb1ELb1ELb0ELb1ELb0ELb1EEEEEEEEEvNT_6ParamsE,@"STO_CUDA_ENTRY STV_DEFAULT"
_ZN7cutlass13device_kernelIN5flash19enable_sm80_to_sm89INS1_16FlashAttnFwdSm80INS1_25CollectiveMainloopFwdSm80ILi4ELi1ELb0EN4cute5tupleIJNS5_1CILi128EEENS7_ILi80EEENS7_ILi64EEEEEELi64ENS_10bfloat16_tEfNS_4arch4Sm80ELb0ELb1ELb1ELb1ELb1ELb1ELb1ELb1EEENS1_21CollectiveEpilogueFwdINS6_IJS8_SA_S9_EEENS6_IJNS7_ILi1EEESI_SI_EEESC_SE_Li128ELb1ELb1ELb1ELb0EEENS1_36VarlenDynamicPersistentTileSchedulerILi128ELi80ELi128ELi128ELb1ELb1ELb0ELb1ELb0ELb1EEEEEEEEEvNT_6ParamsE:
[----:B------:R-:W-:Y:S01]  /*0000*/  LDC R1, c[0x0][0x28] ;  /* 0x00000a00ff017b82 */ /* 0x000fe20000000800 */
[----:B------:R-:W-:Y:S05]  /*0010*/  EXIT ;  /* 0x000000000000794d */ /* 0x000fea0003800000 */
.L_x_5:
        /* <DEDUP_REMOVED lines=14> */
.L_x_14:


//--------------------- .text._ZN7cutlass13device_kernelIN5flash19enable_sm80_to_sm89INS1_16FlashAttnFwdSm80INS1_25CollectiveMainloopFwdSm80ILi4ELi1ELb0EN4cute5tupleIJNS5_1CILi128EEENS7_ILi112EEENS7_ILi64EEEEEELi64ENS_10bfloat16_tEfNS_4arch4Sm80ELb1ELb0ELb1ELb0ELb1ELb0ELb1ELb1EEENS1_21CollectiveEpilogueFwdINS6_IJS8_SA_S9_EEENS6_IJNS7_ILi1EEESI_SI_EEESC_SE_Li128ELb0ELb1ELb1ELb0EEENS1_30DynamicPersistentTileSchedulerILi128ELi128ELb1ELb1ELb0EEEEEEEEEvNT_6ParamsE --------------------------
	.section	.text._ZN7cutlass13device_kernelIN5flash19enable_sm80_to_sm89INS1_16FlashAttnFwdSm80INS1_25CollectiveMainloopFwdSm80ILi4ELi1ELb0EN4cute5tupleIJNS5_1CILi128EEENS7_ILi112EEENS7_ILi64EEEEEELi64ENS_10bfloat16_tEfNS_4arch4Sm80ELb1ELb0ELb1ELb0ELb1ELb0ELb1ELb1EEENS1_21CollectiveEpilogueFwdINS6_IJS8_SA_S9_EEENS6_IJNS7_ILi1EEESI_SI_EEESC_SE_Li128ELb0ELb1ELb1ELb0EEENS1_30DynamicPersistentTileSchedulerILi128ELi128ELb1ELb1ELb0EEEEEEEEEvNT_6ParamsE,"ax",@progbits
	.align	128
.text._ZN7cutlass13device_kernelIN5flash19enable_sm80_to_sm89INS1_16FlashAttnFwdSm80INS1_25CollectiveMainloopFwdSm80ILi4ELi1ELb0EN4cute5tupleIJNS5_1CILi128EEENS7_ILi112EEENS7_ILi64EEEEEELi64ENS_10bfloat16_tEfNS_4arch4Sm80ELb1ELb0ELb1ELb0ELb1ELb0ELb1ELb1EEENS1_21CollectiveEpilogueFwdINS6_IJS8_SA_S9_EEENS6_IJNS7_ILi1EEESI_SI_EEESC_SE_Li128ELb0ELb1ELb1ELb0EEENS1_30DynamicPersistentTileSchedulerILi128ELi128ELb1ELb1ELb0EEEEEEEEEvNT_6ParamsE:
        .type           _ZN7cutlass13device_kernelIN5flash19enable_sm80_to_sm89INS1_16FlashAttnFwdSm80INS1_25CollectiveMainloopFwdSm80ILi4ELi1ELb0EN4cute5tupleIJNS5_1CILi128EEENS7_ILi112EEENS7_ILi64EEEEEELi64ENS_10bfloat16_tEfNS_4arch4Sm80ELb1ELb0ELb1ELb0ELb1ELb0ELb1ELb1EEENS1_21CollectiveEpilogueFwdINS6_IJS8_SA_S9_EEENS6_IJNS7_ILi1EEESI_SI_EEESC_SE_Li128ELb0ELb1ELb1ELb0EEENS1_30DynamicPersistentTileSchedulerILi128ELi128ELb1ELb1ELb0EEEEEEEEEvNT_6ParamsE,@function
        .size           _ZN7cutlass13device_kernelIN5flash19enable_sm80_to_sm89INS1_16FlashAttnFwdSm80INS1_25CollectiveMainloopFwdSm80ILi4ELi1ELb0EN4cute5tupleIJNS5_1CILi128EEENS7_ILi112EEENS7_ILi64EEEEEELi64ENS_10bfloat16_tEfNS_4arch4Sm80ELb1ELb0ELb1ELb0ELb1ELb0ELb1ELb1EEENS1_21CollectiveEpilogueFwdINS6_IJS8_SA_S9_EEENS6_IJNS7_ILi1EEESI_SI_EEESC_SE_Li128ELb0ELb1ELb1ELb0EEENS1_30DynamicPersistentTileSchedulerILi128ELi128ELb1ELb1ELb0EEEEEEEEEvNT_6ParamsE,(.L_x_15 - _ZN7cutlass13device_kernelIN5flash19enable_sm80_to_sm89INS1_16FlashAttnFwdSm80INS1_25CollectiveMainloopFwdSm80ILi4ELi1ELb0EN4cute5tupleIJNS5_1CILi128EEENS7_ILi112EEENS7_ILi64EEEEEELi64ENS_10bfloat16_tEfNS_4arch4Sm80ELb1ELb0ELb1ELb0ELb1ELb0ELb1ELb1EEENS1_21CollectiveEpilogueFwdINS6_IJS8_SA_S9_EEENS6_IJNS7_ILi1EEESI_SI_EEESC_SE_Li128ELb0ELb1ELb1ELb0EEENS1_30DynamicPersistentTileSchedulerILi128ELi128ELb1ELb1ELb0EEEEEEEEEvNT_6ParamsE)
        .other          _ZN7cutlass13device_kernelIN5flash19enable_sm80_to_sm89INS1_16FlashAttnFwdSm80INS1_25CollectiveMainloopFwdSm80ILi4ELi1ELb0EN4cute5tupleIJNS5_1CILi128EEENS7_ILi112EEENS7_ILi64EEEEEELi64ENS_10bfloat16_tEfNS_4arch4Sm80ELb1ELb0ELb1ELb0ELb1ELb0ELb1ELb1EEENS1_21CollectiveEpilogueFwdINS6_IJS8_SA_S9_EEENS6_IJNS7_ILi1EEESI_SI_EEESC_SE_Li128ELb0ELb1ELb1ELb0EEENS1_30DynamicPersistentTileSchedulerILi128ELi128ELb1ELb1ELb0EEEEEEEEEvNT_6ParamsE,@"STO_CUDA_ENTRY STV_DEFAULT"
_ZN7cutlass13device_kernelIN5flash19enable_sm80_to_sm89INS1_16FlashAttnFwdSm80INS1_25CollectiveMainloopFwdSm80ILi4ELi1ELb0EN4cute5tupleIJNS5_1CILi128EEENS7_ILi112EEENS7_ILi64EEEEEELi64ENS_10bfloat16_tEfNS_4arch4Sm80ELb1ELb0ELb1ELb0ELb1ELb0ELb1ELb1EEENS1_21CollectiveEpilogueFwdINS6_IJS8_SA_S9_EEENS6_IJNS7_ILi1EEESI_SI_EEESC_SE_Li128ELb0ELb1ELb1ELb0EEENS1_30DynamicPersistentTileSchedulerILi128ELi128ELb1ELb1ELb0EEEEEEEEEvNT_6ParamsE:
[----:B------:R-:W-:Y:S01]  /*0000*/  LDC R1, c[0x0][0x28] ;  /* 0x00000a00ff017b82 */ /* 0x000fe20000000800 */
[----:B------:R-:W-:Y:S05]  /*0010*/  EXIT ;  /* 0x000000000000794d */ /* 0x000fea0003800000 */
.L_x_6:
        /* <DEDUP_REMOVED lines=14> */
.L_x_15:


//--------------------- .text._ZN7cutlass13device_kernelIN5flash19enable_sm80_to_sm89INS1_16FlashAttnFwdSm80INS1_25CollectiveMainloopFwdSm80ILi4ELi1ELb0EN4cute5tupleIJNS5_1CILi128EEENS7_ILi80EEENS7_ILi64EEEEEELi64ENS_10bfloat16_tEfNS_4arch4Sm80ELb1ELb0ELb1ELb1ELb1ELb0ELb1ELb1EEENS1_21CollectiveEpilogueFwdINS6_IJS8_SA_S9_EEENS6_IJNS7_ILi1EEESI_SI_EEESC_SE_Li128ELb1ELb1ELb1ELb0EEENS1_36VarlenDynamicPersistentTileSchedulerILi128ELi80ELi128ELi128ELb1ELb1ELb0ELb1ELb1ELb1EEEEEEEEEvNT_6ParamsE --------------------------
	.section	.text._ZN7cutlass13device_kernelIN5flash19enable_sm80_to_sm89INS1_16FlashAttnFwdSm80INS1_25CollectiveMainloopFwdSm80ILi4ELi1ELb0EN4cute5tupleIJNS5_1CILi128EEENS7_ILi80EEENS7_ILi64EEEEEELi64ENS_10bfloat16_tEfNS_4arch4Sm80ELb1ELb0ELb1ELb1ELb1ELb0ELb1ELb1EEENS1_21CollectiveEpilogueFwdINS6_IJS8_SA_S9_EEENS6_IJNS7_ILi1EEESI_SI_EEESC_SE_Li128ELb1ELb1ELb1ELb0EEENS1_36VarlenDynamicPersistentTileSchedulerILi128ELi80ELi128ELi128ELb1ELb1ELb0ELb1ELb1ELb1EEEEEEEEEvNT_6ParamsE,"ax",@progbits
	.align	128
.text._ZN7cutlass13device_kernelIN5flash19enable_sm80_to_sm89INS1_16FlashAttnFwdSm80INS1_25CollectiveMainloopFwdSm80ILi4ELi1ELb0EN4cute5tupleIJNS5_1CILi128EEENS7_ILi80EEENS7_ILi64EEEEEELi64ENS_10bfloat16_tEfNS_4arch4Sm80ELb1ELb0ELb1ELb1ELb1ELb0ELb1ELb1EEENS1_21CollectiveEpilogueFwdINS6_IJS8_SA_S9_EEENS6_IJNS7_ILi1EEESI_SI_EEESC_SE_Li128ELb1ELb1ELb1ELb0EEENS1_36VarlenDynamicPersistentTileSchedulerILi128ELi80ELi128ELi128ELb1ELb1ELb0ELb1ELb1ELb1EEEEEEEEEvNT_6ParamsE:
        .type           _ZN7cutlass13device_kernelIN5flash19enable_sm80_to_sm89INS1_16FlashAttnFwdSm80INS1_25CollectiveMainloopFwdSm80ILi4ELi1ELb0EN4cute5tupleIJNS5_1CILi128EEENS7_ILi80EEENS7_ILi64EEEEEELi64ENS_10bfloat16_tEfNS_4arch4Sm80ELb1ELb0ELb1ELb1ELb1ELb0ELb1ELb1EEENS1_21CollectiveEpilogueFwdINS6_IJS8_SA_S9_EEENS6_IJNS7_ILi1EEESI_SI_EEESC_SE_Li128ELb1ELb1ELb1ELb0EEENS1_36VarlenDynamicPersistentTileSchedulerILi128ELi80ELi128ELi128ELb1ELb1ELb0ELb1ELb1ELb1EEEEEEEEEvNT_6ParamsE,@function
        .size           _ZN7cutlass13device_kernelIN5flash19enable_sm80_to_sm89INS1_16FlashAttnFwdSm80INS1_25CollectiveMainloopFwdSm80ILi4ELi1ELb0EN4cute5tupleIJNS5_1CILi128EEENS7_ILi80EEENS7_ILi64EEEEEELi64ENS_10bfloat16_tEfNS_4arch4Sm80ELb1ELb0ELb1ELb1ELb1ELb0ELb1ELb1EEENS1_21CollectiveEpilogueFwdINS6_IJS8_SA_S9_EEENS6_IJNS7_ILi1EEESI_SI_EEESC_SE_Li128ELb1ELb1ELb1ELb0EEENS1_36VarlenDynamicPersistentTileSchedulerILi128ELi80ELi128ELi128ELb1ELb1ELb0ELb1ELb1ELb1EEEEEEEEEvNT_6ParamsE,(.L_x_16 - _ZN7cutlass13device_kernelIN5flash19enable_sm80_to_sm89INS1_16FlashAttnFwdSm80INS1_25CollectiveMainloopFwdSm80ILi4ELi1ELb0EN4cute5tupleIJNS5_1CILi128EEENS7_ILi80EEENS7_ILi64EEEEEELi64ENS_10bfloat16_tEfNS_4arch4Sm80ELb1ELb0ELb1ELb1ELb1ELb0ELb1ELb1EEENS1_21CollectiveEpilogueFwdINS6_IJS8_SA_S9_EEENS6_IJNS7_ILi1EEESI_SI_EEESC_SE_Li128ELb1ELb1ELb1ELb0EEENS1_36VarlenDynamicPersistentTileSchedulerILi128ELi80ELi128ELi128ELb1ELb1ELb0ELb1ELb1ELb1EEEEEEEEEvNT_6ParamsE)
        .other          _ZN7cutlass13device_kernelIN5flash19enable_sm80_to_sm89INS1_16FlashAttnFwdSm80INS1_25CollectiveMainloopFwdSm80ILi4ELi1ELb0EN4cute5tupleIJNS5_1CILi128EEENS7_ILi80EEENS7_ILi64EEEEEELi64ENS_10bfloat16_tEfNS_4arch4Sm80ELb1ELb0ELb1ELb1ELb1ELb0ELb1ELb1EEENS1_21CollectiveEpilogueFwdINS6_IJS8_SA_S9_EEENS6_IJNS7_ILi1EEESI_SI_EEESC_SE_Li128ELb1ELb1ELb1ELb0EEENS1_36VarlenDynamicPersistentTileSchedulerILi128ELi80ELi128ELi128ELb1ELb1ELb0ELb1ELb1ELb1EEEEEEEEEvNT_6ParamsE,@"STO_CUDA_ENTRY STV_DEFAULT"
_ZN7cutlass13device_kernelIN5flash19enable_sm80_to_sm89INS1_16FlashAttnFwdSm80INS1_25CollectiveMainloopFwdSm80ILi4ELi1ELb0EN4cute5tupleIJNS5_1CILi128EEENS7_ILi80EEENS7_ILi64EEEEEELi64ENS_10bfloat16_tEfNS_4arch4Sm80ELb1ELb0ELb1ELb1ELb1ELb0ELb1ELb1EEENS1_21CollectiveEpilogueFwdINS6_IJS8_SA_S9_EEENS6_IJNS7_ILi1EEESI_SI_EEESC_SE_Li128ELb1ELb1ELb1ELb0EEENS1_36VarlenDynamicPersistentTileSchedulerILi128ELi80ELi128ELi128ELb1ELb1ELb0ELb1ELb1ELb1EEEEEEEEEvNT_6ParamsE:
[----:B------:R-:W-:Y:S01]  /*0000*/  LDC R1, c[0x0][0x28] ;  /* 0x00000a00ff017b82 */ /* 0x000fe20000000800 */
[----:B------:R-:W-:Y:S05]  /*0010*/  EXIT ;  /* 0x000000000000794d */ /* 0x000fea0003800000 */
.L_x_7:
        /* <DEDUP_REMOVED lines=14> */
.L_x_16:


//--------------------- .text._ZN7cutlass13device_kernelIN5flash19enable_sm80_to_sm89INS1_16FlashAttnFwdSm80INS1_25CollectiveMainloopFwdSm80ILi4ELi1ELb0EN4cute5tupleIJNS5_1CILi128EEENS7_ILi80EEENS7_ILi64EEEEEELi64ENS_10bfloat16_tEfNS_4arch4Sm80ELb1ELb0ELb1ELb1ELb1ELb1ELb1ELb1EEENS1_21CollectiveEpilogueFwdINS6_IJS8_SA_S9_EEENS6_IJNS7_ILi1EEESI_SI_EEESC_SE_Li128ELb1ELb1ELb1ELb0EEENS1_36VarlenDynamicPersistentTileSchedulerILi128ELi80ELi128ELi128ELb1ELb1ELb0ELb1ELb1ELb1EEEEEEEEEvNT_6ParamsE --------------------------
	.section	.text._ZN7cutlass13device_kernelIN5flash19enable_sm80_to_sm89INS1_16FlashAttnFwdSm80INS1_25CollectiveMainloopFwdSm80ILi4ELi1ELb0EN4cute5tupleIJNS5_1CILi128EEENS7_ILi80EEENS7_ILi64EEEEEELi64ENS_10bfloat16_tEfNS_4arch4Sm80ELb1ELb0ELb1ELb1ELb1ELb1ELb1ELb1EEENS1_21CollectiveEpilogueFwdINS6_IJS8_SA_S9_EEENS6_IJNS7_ILi1EEESI_SI_EEESC_SE_Li128ELb1ELb1ELb1ELb0EEENS1_36VarlenDynamicPersistentTileSchedulerILi128ELi80ELi128ELi128ELb1ELb1ELb0ELb1ELb1ELb1EEEEEEEEEvNT_6ParamsE,"ax",@progbits
	.align	128
.text._ZN7cutlass13device_kernelIN5flash19enable_sm80_to_sm89INS1_16FlashAttnFwdSm80INS1_25CollectiveMainloopFwdSm80ILi4ELi1ELb0EN4cute5tupleIJNS5_1CILi128EEENS7_ILi80EEENS7_ILi64EEEEEELi64ENS_10bfloat16_tEfNS_4arch4Sm80ELb1ELb0ELb1ELb1ELb1ELb1ELb1ELb1EEENS1_21CollectiveEpilogueFwdINS6_IJS8_SA_S9_EEENS6_IJNS7_ILi1EEESI_SI_EEESC_SE_Li128ELb1ELb1ELb1ELb0EEENS1_36VarlenDynamicPersistentTileSchedulerILi128ELi80ELi128ELi128ELb1ELb1ELb0ELb1ELb1ELb1EEEEEEEEEvNT_6ParamsE:
        .type           _ZN7cutlass13device_kernelIN5flash19enable_sm80_to_sm89INS1_16FlashAttnFwdSm80INS1_25CollectiveMainloopFwdSm80ILi4ELi1ELb0EN4cute5tupleIJNS5_1CILi128EEENS7_ILi80EEENS7_ILi64EEEEEELi64ENS_10bfloat16_tEfNS_4arch4Sm80ELb1ELb0ELb1ELb1ELb1ELb1ELb1ELb1EEENS1_21CollectiveEpilogueFwdINS6_IJS8_SA_S9_EEENS6_IJNS7_ILi1EEESI_SI_EEESC_SE_Li128ELb1ELb1ELb1ELb0EEENS1_36VarlenDynamicPersistentTileSchedulerILi128ELi80ELi128ELi128ELb1ELb1ELb0ELb1ELb1ELb1EEEEEEEEEvNT_6ParamsE,@function
        .size           _ZN7cutlass13device_kernelIN5flash19enable_sm80_to_sm89INS1_16FlashAttnFwdSm80INS1_25CollectiveMainloopFwdSm80ILi4ELi1ELb0EN4cute5tupleIJNS5_1CILi128EEENS7_ILi80EEENS7_ILi64EEEEEELi64ENS_10bfloat16_tEfNS_4arch4Sm80ELb1ELb0ELb1ELb1ELb1ELb1ELb1ELb1EEENS1_21CollectiveEpilogueFwdINS6_IJS8_SA_S9_EEENS6_IJNS7_ILi1EEESI_SI_EEESC_SE_Li128ELb1ELb1ELb1ELb0EEENS1_36VarlenDynamicPersistentTileSchedulerILi128ELi80ELi128ELi128ELb1ELb1ELb0ELb1ELb1ELb1EEEEEEEEEvNT_6ParamsE,(.L_x_17 - _ZN7cutlass13device_kernelIN5flash19enable_sm80_to_sm89INS1_16FlashAttnFwdSm80INS1_25CollectiveMainloopFwdSm80ILi4ELi1ELb0EN4cute5tupleIJNS5_1CILi128EEENS7_ILi80EEENS7_ILi64EEEEEELi64ENS_10bfloat16_tEfNS_4arch4Sm80ELb1ELb0ELb1ELb1ELb1ELb1ELb1ELb1EEENS1_21CollectiveEpilogueFwdINS6_IJS8_SA_S9_EEENS6_IJNS7_ILi1EEESI_SI_EEESC_SE_Li128ELb1ELb1ELb1ELb0EEENS1_36VarlenDynamicPersistentTileSchedulerILi128ELi80ELi128ELi128ELb1ELb1ELb0ELb1ELb1ELb1EEEEEEEEEvNT_6ParamsE)
        .other          _ZN7cutlass13device_kernelIN5flash19enable_sm80_to_sm89INS1_16FlashAttnFwdSm80INS1_25CollectiveMainloopFwdSm80ILi4ELi1ELb0EN4cute5tupleIJNS5_1CILi128EEENS7_ILi80EEENS7_ILi64EEEEEELi64ENS_10bfloat16_tEfNS_4arch4Sm80ELb1ELb0ELb1ELb1ELb1ELb1ELb1ELb1EEENS1_21CollectiveEpilogueFwdINS6_IJS8_SA_S9_EEENS6_IJNS7_ILi1EEESI_SI_EEESC_SE_Li128ELb1ELb1ELb1ELb0EEENS1_36VarlenDynamicPersistentTileSchedulerILi128ELi80ELi128ELi128ELb1ELb1ELb0ELb1ELb1ELb1EEEEEEEEEvNT_6ParamsE,@"STO_CUDA_ENTRY STV_DEFAULT"
_ZN7cutlass13device_kernelIN5flash19enable_sm80_to_sm89INS1_16FlashAttnFwdSm80INS1_25CollectiveMainloopFwdSm80ILi4ELi1ELb0EN4cute5tupleIJNS5_1CILi128EEENS7_ILi80EEENS7_ILi64EEEEEELi64ENS_10bfloat16_tEfNS_4arch4Sm80ELb1ELb0ELb1ELb1ELb1ELb1ELb1ELb1EEENS1_21CollectiveEpilogueFwdINS6_IJS8_SA_S9_EEENS6_IJNS7_ILi1EEESI_SI_EEESC_SE_Li128ELb1ELb1ELb1ELb0EEENS1_36VarlenDynamicPersistentTileSchedulerILi128ELi80ELi128ELi128ELb1ELb1ELb0ELb1ELb1ELb1EEEEEEEEEvNT_6ParamsE:
[----:B------:R-:W-:Y:S01]  /*0000*/  LDC R1, c[0x0][0x28] ;  /* 0x00000a00ff017b82 */ /* 0x000fe20000000800 */
[----:B------:R-:W-:Y:S05]  /*0010*/  EXIT ;  /* 0x000000000000794d */ /* 0x000fea0003800000 */
.L_x_8:
        /* <DEDUP_REMOVED lines=14> */
.L_x_17:


//--------------------- .nv.shared.reserved.0     --------------------------
	.section	.nv.shared.reserved.0,"aw",@nobits
	.weak		__nv_reservedSMEM_offset_0_alias
	.size		__nv_reservedSMEM_offset_0_alias, 0, 0
	.other		__nv_reservedSMEM_offset_0_alias,@"STO_CUDA_RESERVED_SHARED STV_DEFAULT"
__nv_reservedSMEM_offset_0_alias:
	.zero		0


//--------------------- .nv.global                --------------------------
	.section	.nv.global,"aw",@nobits
.nv.global:
	.type		_ZN85_INTERNAL_8e267dba_49_flash_fwd_hdim64_bf16_paged_split_softcap_sm80_cu_c784774a_35434cute1_E,@object
	.size		_ZN85_INTERNAL_8e267dba_49_flash_fwd_hdim64_bf16_paged_split_softcap_sm80_cu_c784774a_35434cute1_E,(_ZN85_INTERNAL_8e267dba_49_flash_fwd_hdim64_bf16_paged_split_softcap_sm80_cu_c784774a_35434cuda3std3__45__cpo6cbeginE - _ZN85_INTERNAL_8e267dba_49_flash_fwd_hdim64_bf16_paged_split_softcap_sm80_cu_c784774a_35434cute1_E)
_ZN85_INTERNAL_8e267dba_49_flash_fwd_hdim64_bf16_paged_split_softcap_sm80_cu_c784774a_35434cute1_E:
	.zero		1
	.type		_ZN85_INTERNAL_8e267dba_49_flash_fwd_hdim64_bf16_paged_split_softcap_sm80_cu_c784774a_35434cuda3std3__45__cpo6cbeginE,@object
	.size		_ZN85_INTERNAL_8e267dba_49_flash_fwd_hdim64_bf16_paged_split_softcap_sm80_cu_c784774a_35434cuda3std3__45__cpo6cbeginE,(_ZN85_INTERNAL_8e267dba_49_flash_fwd_hdim64_bf16_paged_split_softcap_sm80_cu_c784774a_35434cuda3std3__48in_placeE - _ZN85_INTERNAL_8e267dba_49_flash_fwd_hdim64_bf16_paged_split_softcap_sm80_cu_c784774a_35434cuda3std3__45__cpo6cbeginE)
_ZN85_INTERNAL_8e267dba_49_flash_fwd_hdim64_bf16_paged_split_softcap_sm80_cu_c784774a_35434cuda3std3__45__cpo6cbeginE:
	.zero		1
	.type		_ZN85_INTERNAL_8e267dba_49_flash_fwd_hdim64_bf16_paged_split_softcap_sm80_cu_c784774a_35434cuda3std3__48in_placeE,@object
	.size		_ZN85_INTERNAL_8e267dba_49_flash_fwd_hdim64_bf16_paged_split_softcap_sm80_cu_c784774a_35434cuda3std3__48in_placeE,(_ZN85_INTERNAL_8e267dba_49_flash_fwd_hdim64_bf16_paged_split_softcap_sm80_cu_c784774a_35434cuda3std6ranges3__45__cpo9iter_moveE - _ZN85_INTERNAL_8e267dba_49_flash_fwd_hdim64_bf16_paged_split_softcap_sm80_cu_c784774a_35434cuda3std3__48in_placeE)
_ZN85_INTERNAL_8e267dba_49_flash_fwd_hdim64_bf16_paged_split_softcap_sm80_cu_c784774a_35434cuda3std3__48in_placeE:
	.zero		1
	.type		_ZN85_INTERNAL_8e267dba_49_flash_fwd_hdim64_bf16_paged_split_softcap_sm80_cu_c784774a_35434cuda3std6ranges3__45__cpo9iter_moveE,@object
	.size		_ZN85_INTERNAL_8e267dba_49_flash_fwd_hdim64_bf16_paged_split_softcap_sm80_cu_c784774a_35434cuda3std6ranges3__45__cpo9iter_moveE,(_ZN85_INTERNAL_8e267dba_49_flash_fwd_hdim64_bf16_paged_split_softcap_sm80_cu_c784774a_35434cuda3std3__45__cpo5beginE - _ZN85_INTERNAL_8e267dba_49_flash_fwd_hdim64_bf16_paged_split_softcap_sm80_cu_c784774a_35434cuda3std6ranges3__45__cpo9iter_moveE)
_ZN85_INTERNAL_8e267dba_49_flash_fwd_hdim64_bf16_paged_split_softcap_sm80_cu_c784774a_35434cuda3std6ranges3__45__cpo9iter_moveE:
	.zero		1
	.type		_ZN85_INTERNAL_8e267dba_49_flash_fwd_hdim64_bf16_paged_split_softcap_sm80_cu_c784774a_35434cuda3std3__45__cpo5beginE,@object
	.size		_ZN85_INTERNAL_8e267dba_49_flash_fwd_hdim64_bf16_paged_split_softcap_sm80_cu_c784774a_35434cuda3std3__45__cpo5beginE,(_ZN85_INTERNAL_8e267dba_49_flash_fwd_hdim64_bf16_paged_split_softcap_sm80_cu_c784774a_35434cuda3std3__487_GLOBAL__N__8e267dba_49_flash_fwd_hdim64_bf16_paged_split_softcap_sm80_cu_c784774a_35436ignoreE - _ZN85_INTERNAL_8e267dba_49_flash_fwd_hdim64_bf16_paged_split_softcap_sm80_cu_c784774a_35434cuda3std3__45__cpo5beginE)
_ZN85_INTERNAL_8e267dba_49_flash_fwd_hdim64_bf16_paged_split_softcap_sm80_cu_c784774a_35434cuda3std3__45__cpo5beginE:
	.zero		1
	.type		_ZN85_INTERNAL_8e267dba_49_flash_fwd_hdim64_bf16_paged_split_softcap_sm80_cu_c784774a_35434cuda3std3__487_GLOBAL__N__8e267dba_49_flash_fwd_hdim64_bf16_paged_split_softcap_sm80_cu_c784774a_35436ignoreE,@object
	.size		_ZN85_INTERNAL_8e267dba_49_flash_fwd_hdim64_bf16_paged_split_softcap_sm80_cu_c784774a_35434cuda3std3__487_GLOBAL__N__8e267dba_49_flash_fwd_hdim64_bf16_paged_split_softcap_sm80_cu_c784774a_35436ignoreE,(_ZN85_INTERNAL_8e267dba_49_flash_fwd_hdim64_bf16_paged_split_softcap_sm80_cu_c784774a_35434cute7productE - _ZN85_INTERNAL_8e267dba_49_flash_fwd_hdim64_bf16_paged_split_softcap_sm80_cu_c784774a_35434cuda3std3__487_GLOBAL__N__8e267dba_49_flash_fwd_hdim64_bf16_paged_split_softcap_sm80_cu_c784774a_35436ignoreE)
_ZN85_INTERNAL_8e267dba_49_flash_fwd_hdim64_bf16_paged_split_softcap_sm80_cu_c784774a_35434cuda3std3__487_GLOBAL__N__8e267dba_49_flash_fwd_hdim64_bf16_paged_split_softcap_sm80_cu_c784774a_35436ignoreE:
	.zero		1
	.type		_ZN85_INTERNAL_8e267dba_49_flash_fwd_hdim64_bf16_paged_split_softcap_sm80_cu_c784774a_35434cute7productE,@object
	.size		_ZN85_INTERNAL_8e267dba_49_flash_fwd_hdim64_bf16_paged_split_softcap_sm80_cu_c784774a_35434cute7productE,(_ZN85_INTERNAL_8e267dba_49_flash_fwd_hdim64_bf16_paged_split_softcap_sm80_cu_c784774a_35434cuda3std3__45__cpo3endE - _ZN85_INTERNAL_8e267dba_49_flash_fwd_hdim64_bf16_paged_split_softcap_sm80_cu_c784774a_35434cute7productE)
_ZN85_INTERNAL_8e267dba_49_flash_fwd_hdim64_bf16_paged_split_softcap_sm80_cu_c784774a_35434cute7productE:
	.zero		1
	.type		_ZN85_INTERNAL_8e267dba_49_flash_fwd_hdim64_bf16_paged_split_softcap_sm80_cu_c784774a_35434cuda3std3__45__cpo3endE,@object
	.size		_ZN85_INTERNAL_8e267dba_49_flash_fwd_hdim64_bf16_paged_split_softcap_sm80_cu_c784774a_35434cuda3std3__45__cpo3endE,(_ZN85_INTERNAL_8e267dba_49_flash_fwd_hdim64_bf16_paged_split_softcap_sm80_cu_c784774a_35434cuda3std3__419piecewise_constructE - _ZN85_INTERNAL_8e267dba_49_flash_fwd_hdim64_bf16_paged_split_softcap_sm80_cu_c784774a_35434cuda3std3__45__cpo3endE)
_ZN85_INTERNAL_8e267dba_49_flash_fwd_hdim64_bf16_paged_split_softcap_sm80_cu_c784774a_35434cuda3std3__45__cpo3endE:
	.zero		1
	.type		_ZN85_INTERNAL_8e267dba_49_flash_fwd_hdim64_bf16_paged_split_softcap_sm80_cu_c784774a_35434cuda3std3__419piecewise_constructE,@object
	.size		_ZN85_INTERNAL_8e267dba_49_flash_fwd_hdim64_bf16_paged_split_softcap_sm80_cu_c784774a_35434cuda3std3__419piecewise_constructE,(_ZN85_INTERNAL_8e267dba_49_flash_fwd_hdim64_bf16_paged_split_softcap_sm80_cu_c784774a_35434cuda3std3__45__cpo4cendE - _ZN85_INTERNAL_8e267dba_49_flash_fwd_hdim64_bf16_paged_split_softcap_sm80_cu_c784774a_35434cuda3std3__419piecewise_constructE)
_ZN85_INTERNAL_8e267dba_49_flash_fwd_hdim64_bf16_paged_split_softcap_sm80_cu_c784774a_35434cuda3std3__419piecewise_constructE:
	.zero		1
	.type		_ZN85_INTERNAL_8e267dba_49_flash_fwd_hdim64_bf16_paged_split_softcap_sm80_cu_c784774a_35434cuda3std3__45__cpo4cendE,@object
	.size		_ZN85_INTERNAL_8e267dba_49_flash_fwd_hdim64_bf16_paged_split_softcap_sm80_cu_c784774a_35434cuda3std3__45__cpo4cendE,(_ZN85_INTERNAL_8e267dba_49_flash_fwd_hdim64_bf16_paged_split_softcap_sm80_cu_c784774a_35434cuda3std6ranges3__45__cpo4swapE - _ZN85_INTERNAL_8e267dba_49_flash_fwd_hdim64_bf16_paged_split_softcap_sm80_cu_c784774a_35434cuda3std3__45__cpo4cendE)
_ZN85_INTERNAL_8e267dba_49_flash_fwd_hdim64_bf16_paged_split_softcap_sm80_cu_c784774a_35434cuda3std3__45__cpo4cendE:
	.zero		1
	.type		_ZN85_INTERNAL_8e267dba_49_flash_fwd_hdim64_bf16_paged_split_softcap_sm80_cu_c784774a_35434cuda3std6ranges3__45__cpo4swapE,@object
	.size		_ZN85_INTERNAL_8e267dba_49_flash_fwd_hdim64_bf16_paged_split_softcap_sm80_cu_c784774a_35434cuda3std6ranges3__45__cpo4swapE,(.L_7 - _ZN85_INTERNAL_8e267dba_49_flash_fwd_hdim64_bf16_paged_split_softcap_sm80_cu_c784774a_35434cuda3std6ranges3__45__cpo4swapE)
_ZN85_INTERNAL_8e267dba_49_flash_fwd_hdim64_bf16_paged_split_softcap_sm80_cu_c784774a_35434cuda3std6ranges3__45__cpo4swapE:
	.zero		1
.L_7:


//--------------------- .nv.constant0._ZN7cutlass13device_kernelIN5flash19enable_sm80_to_sm89INS1_16FlashAttnFwdSm80INS1_25CollectiveMainloopFwdSm80ILi4ELi1ELb0EN4cute5tupleIJNS5_1CILi128EEENS7_ILi112EEENS7_ILi64EEEEEELi64ENS_10bfloat16_tEfNS_4arch4Sm80ELb0ELb0ELb1ELb0ELb1ELb0ELb1ELb1EEENS1_21CollectiveEpilogueFwdINS6_IJS8_SA_S9_EEENS6_IJNS7_ILi1EEESI_SI_EEESC_SE_Li128ELb0ELb1ELb1ELb0EEENS1_19SingleTileSchedulerILb0ELb1ELb1ELi128EEEEEEEEEvNT_6ParamsE --------------------------
	.section	.nv.constant0._ZN7cutlass13device_kernelIN5flash19enable_sm80_to_sm89INS1_16FlashAttnFwdSm80INS1_25CollectiveMainloopFwdSm80ILi4ELi1ELb0EN4cute5tupleIJNS5_1CILi128EEENS7_ILi112EEENS7_ILi64EEEEEELi64ENS_10bfloat16_tEfNS_4arch4Sm80ELb0ELb0ELb1ELb0ELb1ELb0ELb1ELb1EEENS1_21CollectiveEpilogueFwdINS6_IJS8_SA_S9_EEENS6_IJNS7_ILi1EEESI_SI_EEESC_SE_Li128ELb0ELb1ELb1ELb0EEENS1_19SingleTileSchedulerILb0ELb1ELb1ELi128EEEEEEEEEvNT_6ParamsE,"a",@progbits
	.sectionflags	@""
	.align	4
.nv.constant0._ZN7cutlass13device_kernelIN5flash19enable_sm80_to_sm89INS1_16FlashAttnFwdSm80INS1_25CollectiveMainloopFwdSm80ILi4ELi1ELb0EN4cute5tupleIJNS5_1CILi128EEENS7_ILi112EEENS7_ILi64EEEEEELi64ENS_10bfloat16_tEfNS_4arch4Sm80ELb0ELb0ELb1ELb0ELb1ELb0ELb1ELb1EEENS1_21CollectiveEpilogueFwdINS6_IJS8_SA_S9_EEENS6_IJNS7_ILi1EEESI_SI_EEESC_SE_Li128ELb0ELb1ELb1ELb0EEENS1_19SingleTileSchedulerILb0ELb1ELb1ELi128EEEEEEEEEvNT_6ParamsE:
	.zero		1576


//--------------------- .nv.constant0._ZN7cutlass13device_kernelIN5flash19enable_sm80_to_sm89INS1_16FlashAttnFwdSm80INS1_25CollectiveMainloopFwdSm80ILi4ELi1ELb0EN4cute5tupleIJNS5_1CILi128EEENS7_ILi80EEENS7_ILi64EEEEEELi64ENS_10bfloat16_tEfNS_4arch4Sm80ELb0ELb0ELb1ELb1ELb1ELb0ELb1ELb1EEENS1_21CollectiveEpilogueFwdINS6_IJS8_SA_S9_EEENS6_IJNS7_ILi1EEESI_SI_EEESC_SE_Li128ELb1ELb1ELb1ELb0EEENS1_36VarlenDynamicPersistentTileSchedulerILi128ELi80ELi128ELi128ELb1ELb1ELb0ELb0ELb1ELb1EEEEEEEEEvNT_6ParamsE --------------------------
	.section	.nv.constant0._ZN7cutlass13device_kernelIN5flash19enable_sm80_to_sm89INS1_16FlashAttnFwdSm80INS1_25CollectiveMainloopFwdSm80ILi4ELi1ELb0EN4cute5tupleIJNS5_1CILi128EEENS7_ILi80EEENS7_ILi64EEEEEELi64ENS_10bfloat16_tEfNS_4arch4Sm80ELb0ELb0ELb1ELb1ELb1ELb0ELb1ELb1EEENS1_21CollectiveEpilogueFwdINS6_IJS8_SA_S9_EEENS6_IJNS7_ILi1EEESI_SI_EEESC_SE_Li128ELb1ELb1ELb1ELb0EEENS1_36VarlenDynamicPersistentTileSchedulerILi128ELi80ELi128ELi128ELb1ELb1ELb0ELb0ELb1ELb1EEEEEEEEEvNT_6ParamsE,"a",@progbits
	.sectionflags	@""
	.align	4
.nv.constant0._ZN7cutlass13device_kernelIN5flash19enable_sm80_to_sm89INS1_16FlashAttnFwdSm80INS1_25CollectiveMainloopFwdSm80ILi4ELi1ELb0EN4cute5tupleIJNS5_1CILi128EEENS7_ILi80EEENS7_ILi64EEEEEELi64ENS_10bfloat16_tEfNS_4arch4Sm80ELb0ELb0ELb1ELb1ELb1ELb0ELb1ELb1EEENS1_21CollectiveEpilogueFwdINS6_IJS8_SA_S9_EEENS6_IJNS7_ILi1EEESI_SI_EEESC_SE_Li128ELb1ELb1ELb1ELb0EEENS1_36VarlenDynamicPersistentTileSchedulerILi128ELi80ELi128ELi128ELb1ELb1ELb0ELb0ELb1ELb1EEEEEEEEEvNT_6ParamsE:
	.zero		1608


//--------------------- .nv.constant0._ZN7cutlass13device_kernelIN5flash19enable_sm80_to_sm89INS1_16FlashAttnFwdSm80INS1_25CollectiveMainloopFwdSm80ILi4ELi1ELb0EN4cute5tupleIJNS5_1CILi128EEENS7_ILi80EEENS7_ILi64EEEEEELi64ENS_10bfloat16_tEfNS_4arch4Sm80ELb0ELb0ELb1ELb1ELb1ELb1ELb1ELb1EEENS1_21CollectiveEpilogueFwdINS6_IJS8_SA_S9_EEENS6_IJNS7_ILi1EEESI_SI_EEESC_SE_Li128ELb1ELb1ELb1ELb0EEENS1_36VarlenDynamicPersistentTileSchedulerILi128ELi80ELi128ELi128ELb1ELb1ELb0ELb0ELb1ELb1EEEEEEEEEvNT_6ParamsE --------------------------
	.section	.nv.constant0._ZN7cutlass13device_kernelIN5flash19enable_sm80_to_sm89INS1_16FlashAttnFwdSm80INS1_25CollectiveMainloopFwdSm80ILi4ELi1ELb0EN4cute5tupleIJNS5_1CILi128EEENS7_ILi80EEENS7_ILi64EEEEEELi64ENS_10bfloat16_tEfNS_4arch4Sm80ELb0ELb0ELb1ELb1ELb1ELb1ELb1ELb1EEENS1_21CollectiveEpilogueFwdINS6_IJS8_SA_S9_EEENS6_IJNS7_ILi1EEESI_SI_EEESC_SE_Li128ELb1ELb1ELb1ELb0EEENS1_36VarlenDynamicPersistentTileSchedulerILi128ELi80ELi128ELi128ELb1ELb1ELb0ELb0ELb1ELb1EEEEEEEEEvNT_6ParamsE,"a",@progbits
	.sectionflags	@""
	.align	4
.nv.constant0._ZN7cutlass13device_kernelIN5flash19enable_sm80_to_sm89INS1_16FlashAttnFwdSm80INS1_25CollectiveMainloopFwdSm80ILi4ELi1ELb0EN4cute5tupleIJNS5_1CILi128EEENS7_ILi80EEENS7_ILi64EEEEEELi64ENS_10bfloat16_tEfNS_4arch4Sm80ELb0ELb0ELb1ELb1ELb1ELb1ELb1ELb1EEENS1_21CollectiveEpilogueFwdINS6_IJS8_SA_S9_EEENS6_IJNS7_ILi1EEESI_SI_EEESC_SE_Li128ELb1ELb1ELb1ELb0EEENS1_36VarlenDynamicPersistentTileSchedulerILi128ELi80ELi128ELi128ELb1ELb1ELb0ELb0ELb1ELb1EEEEEEEEEvNT_6ParamsE:
	.zero		1608


//--------------------- .nv.constant0._ZN7cutlass13device_kernelIN5flash19enable_sm80_to_sm89INS1_16FlashAttnFwdSm80INS1_25CollectiveMainloopFwdSm80ILi4ELi1ELb0EN4cute5tupleIJNS5_1CILi128EEENS7_ILi96EEENS7_ILi64EEEEEELi64ENS_10bfloat16_tEfNS_4arch4Sm80ELb0ELb1ELb1ELb0ELb1ELb0ELb1ELb1EEENS1_21CollectiveEpilogueFwdINS6_IJS8_SA_S9_EEENS6_IJNS7_ILi1EEESI_SI_EEESC_SE_Li128ELb0ELb1ELb1ELb0EEENS1_19SingleTileSchedulerILb0ELb1ELb1ELi128EEEEEEEEEvNT_6ParamsE --------------------------
	.section	.nv.constant0._ZN7cutlass13device_kernelIN5flash19enable_sm80_to_sm89INS1_16FlashAttnFwdSm80INS1_25CollectiveMainloopFwdSm80ILi4ELi1ELb0EN4cute5tupleIJNS5_1CILi128EEENS7_ILi96EEENS7_ILi64EEEEEELi64ENS_10bfloat16_tEfNS_4arch4Sm80ELb0ELb1ELb1ELb0ELb1ELb0ELb1ELb1EEENS1_21CollectiveEpilogueFwdINS6_IJS8_SA_S9_EEENS6_IJNS7_ILi1EEESI_SI_EEESC_SE_Li128ELb0ELb1ELb1ELb0EEENS1_19SingleTileSchedulerILb0ELb1ELb1ELi128EEEEEEEEEvNT_6ParamsE,"a",@progbits
	.sectionflags	@""
	.align	4
.nv.constant0._ZN7cutlass13device_kernelIN5flash19enable_sm80_to_sm89INS1_16FlashAttnFwdSm80INS1_25CollectiveMainloopFwdSm80ILi4ELi1ELb0EN4cute5tupleIJNS5_1CILi128EEENS7_ILi96EEENS7_ILi64EEEEEELi64ENS_10bfloat16_tEfNS_4arch4Sm80ELb0ELb1ELb1ELb0ELb1ELb0ELb1ELb1EEENS1_21CollectiveEpilogueFwdINS6_IJS8_SA_S9_EEENS6_IJNS7_ILi1EEESI_SI_EEESC_SE_Li128ELb0ELb1ELb1ELb0EEENS1_19SingleTileSchedulerILb0ELb1ELb1ELi128EEEEEEEEEvNT_6ParamsE:
	.zero		1576


//--------------------- .nv.constant0._ZN7cutlass13device_kernelIN5flash19enable_sm80_to_sm89INS1_16FlashAttnFwdSm80INS1_25CollectiveMainloopFwdSm80ILi4ELi1ELb0EN4cute5tupleIJNS5_1CILi128EEENS7_ILi80EEENS7_ILi64EEEEEELi64ENS_10bfloat16_tEfNS_4arch4Sm80ELb0ELb1ELb1ELb1ELb1ELb0ELb1ELb1EEENS1_21CollectiveEpilogueFwdINS6_IJS8_SA_S9_EEENS6_IJNS7_ILi1EEESI_SI_EEESC_SE_Li128ELb1ELb1ELb1ELb0EEENS1_36VarlenDynamicPersistentTileSchedulerILi128ELi80ELi128ELi128ELb1ELb1ELb0ELb1ELb0ELb1EEEEEEEEEvNT_6ParamsE --------------------------
	.section	.nv.constant0._ZN7cutlass13device_kernelIN5flash19enable_sm80_to_sm89INS1_16FlashAttnFwdSm80INS1_25CollectiveMainloopFwdSm80ILi4ELi1ELb0EN4cute5tupleIJNS5_1CILi128EEENS7_ILi80EEENS7_ILi64EEEEEELi64ENS_10bfloat16_tEfNS_4arch4Sm80ELb0ELb1ELb1ELb1ELb1ELb0ELb1ELb1EEENS1_21CollectiveEpilogueFwdINS6_IJS8_SA_S9_EEENS6_IJNS7_ILi1EEESI_SI_EEESC_SE_Li128ELb1ELb1ELb1ELb0EEENS1_36VarlenDynamicPersistentTileSchedulerILi128ELi80ELi128ELi128ELb1ELb1ELb0ELb1ELb0ELb1EEEEEEEEEvNT_6ParamsE,"a",@progbits
	.sectionflags	@""
	.align	4
.nv.constant0._ZN7cutlass13device_kernelIN5flash19enable_sm80_to_sm89INS1_16FlashAttnFwdSm80INS1_25CollectiveMainloopFwdSm80ILi4ELi1ELb0EN4cute5tupleIJNS5_1CILi128EEENS7_ILi80EEENS7_ILi64EEEEEELi64ENS_10bfloat16_tEfNS_4arch4Sm80ELb0ELb1ELb1ELb1ELb1ELb0ELb1ELb1EEENS1_21CollectiveEpilogueFwdINS6_IJS8_SA_S9_EEENS6_IJNS7_ILi1EEESI_SI_EEESC_SE_Li128ELb1ELb1ELb1ELb0EEENS1_36VarlenDynamicPersistentTileSchedulerILi128ELi80ELi128ELi128ELb1ELb1ELb0ELb1ELb0ELb1EEEEEEEEEvNT_6ParamsE:
	.zero		1608


//--------------------- .nv.constant0._ZN7cutlass13device_kernelIN5flash19enable_sm80_to_sm89INS1_16FlashAttnFwdSm80INS1_25CollectiveMainloopFwdSm80ILi4ELi1ELb0EN4cute5tupleIJNS5_1CILi128EEENS7_ILi80EEENS7_ILi64EEEEEELi64ENS_10bfloat16_tEfNS_4arch4Sm80ELb0ELb1ELb1ELb1ELb1ELb1ELb1ELb1EEENS1_21CollectiveEpilogueFwdINS6_IJS8_SA_S9_EEENS6_IJNS7_ILi1EEESI_SI_EEESC_SE_Li128ELb1ELb1ELb1ELb0EEENS1_36VarlenDynamicPersistentTileSchedulerILi128ELi80ELi128ELi128ELb1ELb1ELb0ELb1ELb0ELb1EEEEEEEEEvNT_6ParamsE --------------------------
	.section	.nv.constant0._ZN7cutlass13device_kernelIN5flash19enable_sm80_to_sm89INS1_16FlashAttnFwdSm80INS1_25CollectiveMainloopFwdSm80ILi4ELi1ELb0EN4cute5tupleIJNS5_1CILi128EEENS7_ILi80EEENS7_ILi64EEEEEELi64ENS_10bfloat16_tEfNS_4arch4Sm80ELb0ELb1ELb1ELb1ELb1ELb1ELb1ELb1EEENS1_21CollectiveEpilogueFwdINS6_IJS8_SA_S9_EEENS6_IJNS7_ILi1EEESI_SI_EEESC_SE_Li128ELb1ELb1ELb1ELb0EEENS1_36VarlenDynamicPersistentTileSchedulerILi128ELi80ELi128ELi128ELb1ELb1ELb0ELb1ELb0ELb1EEEEEEEEEvNT_6ParamsE,"a",@progbits
	.sectionflags	@""
	.align	4
.nv.constant0._ZN7cutlass13device_kernelIN5flash19enable_sm80_to_sm89INS1_16FlashAttnFwdSm80INS1_25CollectiveMainloopFwdSm80ILi4ELi1ELb0EN4cute5tupleIJNS5_1CILi128EEENS7_ILi80EEENS7_ILi64EEEEEELi64ENS_10bfloat16_tEfNS_4arch4Sm80ELb0ELb1ELb1ELb1ELb1ELb1ELb1ELb1EEENS1_21CollectiveEpilogueFwdINS6_IJS8_SA_S9_EEENS6_IJNS7_ILi1EEESI_SI_EEESC_SE_Li128ELb1ELb1ELb1ELb0EEENS1_36VarlenDynamicPersistentTileSchedulerILi128ELi80ELi128ELi128ELb1ELb1ELb0ELb1ELb0ELb1EEEEEEEEEvNT_6ParamsE:
	.zero		1608


//--------------------- .nv.constant0._ZN7cutlass13device_kernelIN5flash19enable_sm80_to_sm89INS1_16FlashAttnFwdSm80INS1_25CollectiveMainloopFwdSm80ILi4ELi1ELb0EN4cute5tupleIJNS5_1CILi128EEENS7_ILi112EEENS7_ILi64EEEEEELi64ENS_10bfloat16_tEfNS_4arch4Sm80ELb1ELb0ELb1ELb0ELb1ELb0ELb1ELb1EEENS1_21CollectiveEpilogueFwdINS6_IJS8_SA_S9_EEENS6_IJNS7_ILi1EEESI_SI_EEESC_SE_Li128ELb0ELb1ELb1ELb0EEENS1_30DynamicPersistentTileSchedulerILi128ELi128ELb1ELb1ELb0EEEEEEEEEvNT_6ParamsE --------------------------
	.section	.nv.constant0._ZN7cutlass13device_kernelIN5flash19enable_sm80_to_sm89INS1_16FlashAttnFwdSm80INS1_25CollectiveMainloopFwdSm80ILi4ELi1ELb0EN4cute5tupleIJNS5_1CILi128EEENS7_ILi112EEENS7_ILi64EEEEEELi64ENS_10bfloat16_tEfNS_4arch4Sm80ELb1ELb0ELb1ELb0ELb1ELb0ELb1ELb1EEENS1_21CollectiveEpilogueFwdINS6_IJS8_SA_S9_EEENS6_IJNS7_ILi1EEESI_SI_EEESC_SE_Li128ELb0ELb1ELb1ELb0EEENS1_30DynamicPersistentTileSchedulerILi128ELi128ELb1ELb1ELb0EEEEEEEEEvNT_6ParamsE,"a",@progbits
	.sectionflags	@""
	.align	4
.nv.constant0._ZN7cutlass13device_kernelIN5flash19enable_sm80_to_sm89INS1_16FlashAttnFwdSm80INS1_25CollectiveMainloopFwdSm80ILi4ELi1ELb0EN4cute5tupleIJNS5_1CILi128EEENS7_ILi112EEENS7_ILi64EEEEEELi64ENS_10bfloat16_tEfNS_4arch4Sm80ELb1ELb0ELb1ELb0ELb1ELb0ELb1ELb1EEENS1_21CollectiveEpilogueFwdINS6_IJS8_SA_S9_EEENS6_IJNS7_ILi1EEESI_SI_EEESC_SE_Li128ELb0ELb1ELb1ELb0EEENS1_30DynamicPersistentTileSchedulerILi128ELi128ELb1ELb1ELb0EEEEEEEEEvNT_6ParamsE:
	.zero		1592


//--------------------- .nv.constant0._ZN7cutlass13device_kernelIN5flash19enable_sm80_to_sm89INS1_16FlashAttnFwdSm80INS1_25CollectiveMainloopFwdSm80ILi4ELi1ELb0EN4cute5tupleIJNS5_1CILi128EEENS7_ILi80EEENS7_ILi64EEEEEELi64ENS_10bfloat16_tEfNS_4arch4Sm80ELb1ELb0ELb1ELb1ELb1ELb0ELb1ELb1EEENS1_21CollectiveEpilogueFwdINS6_IJS8_SA_S9_EEENS6_IJNS7_ILi1EEESI_SI_EEESC_SE_Li128ELb1ELb1ELb1ELb0EEENS1_36VarlenDynamicPersistentTileSchedulerILi128ELi80ELi128ELi128ELb1ELb1ELb0ELb1ELb1ELb1EEEEEEEEEvNT_6ParamsE --------------------------
	.section	.nv.constant0._ZN7cutlass13device_kernelIN5flash19enable_sm80_to_sm89INS1_16FlashAttnFwdSm80INS1_25CollectiveMainloopFwdSm80ILi4ELi1ELb0EN4cute5tupleIJNS5_1CILi128EEENS7_ILi80EEENS7_ILi64EEEEEELi64ENS_10bfloat16_tEfNS_4arch4Sm80ELb1ELb0ELb1ELb1ELb1ELb0ELb1ELb1EEENS1_21CollectiveEpilogueFwdINS6_IJS8_SA_S9_EEENS6_IJNS7_ILi1EEESI_SI_EEESC_SE_Li128ELb1ELb1ELb1ELb0EEENS1_36VarlenDynamicPersistentTileSchedulerILi128ELi80ELi128ELi128ELb1ELb1ELb0ELb1ELb1ELb1EEEEEEEEEvNT_6ParamsE,"a",@progbits
	.sectionflags	@""
	.align	4
.nv.constant0._ZN7cutlass13device_kernelIN5flash19enable_sm80_to_sm89INS1_16FlashAttnFwdSm80INS1_25CollectiveMainloopFwdSm80ILi4ELi1ELb0EN4cute5tupleIJNS5_1CILi128EEENS7_ILi80EEENS7_ILi64EEEEEELi64ENS_10bfloat16_tEfNS_4arch4Sm80ELb1ELb0ELb1ELb1ELb1ELb0ELb1ELb1EEENS1_21CollectiveEpilogueFwdINS6_IJS8_SA_S9_EEENS6_IJNS7_ILi1EEESI_SI_EEESC_SE_Li128ELb1ELb1ELb1ELb0EEENS1_36VarlenDynamicPersistentTileSchedulerILi128ELi80ELi128ELi128ELb1ELb1ELb0ELb1ELb1ELb1EEEEEEEEEvNT_6ParamsE:
	.zero		1608


//--------------------- .nv.constant0._ZN7cutlass13device_kernelIN5flash19enable_sm80_to_sm89INS1_16FlashAttnFwdSm80INS1_25CollectiveMainloopFwdSm80ILi4ELi1ELb0EN4cute5tupleIJNS5_1CILi128EEENS7_ILi80EEENS7_ILi64EEEEEELi64ENS_10bfloat16_tEfNS_4arch4Sm80ELb1ELb0ELb1ELb1ELb1ELb1ELb1ELb1EEENS1_21CollectiveEpilogueFwdINS6_IJS8_SA_S9_EEENS6_IJNS7_ILi1EEESI_SI_EEESC_SE_Li128ELb1ELb1ELb1ELb0EEENS1_36VarlenDynamicPersistentTileSchedulerILi128ELi80ELi128ELi128ELb1ELb1ELb0ELb1ELb1ELb1EEEEEEEEEvNT_6ParamsE --------------------------
	.section	.nv.constant0._ZN7cutlass13device_kernelIN5flash19enable_sm80_to_sm89INS1_16FlashAttnFwdSm80INS1_25CollectiveMainloopFwdSm80ILi4ELi1ELb0EN4cute5tupleIJNS5_1CILi128EEENS7_ILi80EEENS7_ILi64EEEEEELi64ENS_10bfloat16_tEfNS_4arch4Sm80ELb1ELb0ELb1ELb1ELb1ELb1ELb1ELb1EEENS1_21CollectiveEpilogueFwdINS6_IJS8_SA_S9_EEENS6_IJNS7_ILi1EEESI_SI_EEESC_SE_Li128ELb1ELb1ELb1ELb0EEENS1_36VarlenDynamicPersistentTileSchedulerILi128ELi80ELi128ELi128ELb1ELb1ELb0ELb1ELb1ELb1EEEEEEEEEvNT_6ParamsE,"a",@progbits
	.sectionflags	@""
	.align	4
.nv.constant0._ZN7cutlass13device_kernelIN5flash19enable_sm80_to_sm89INS1_16FlashAttnFwdSm80INS1_25CollectiveMainloopFwdSm80ILi4ELi1ELb0EN4cute5tupleIJNS5_1CILi128EEENS7_ILi80EEENS7_ILi64EEEEEELi64ENS_10bfloat16_tEfNS_4arch4Sm80ELb1ELb0ELb1ELb1ELb1ELb1ELb1ELb1EEENS1_21CollectiveEpilogueFwdINS6_IJS8_SA_S9_EEENS6_IJNS7_ILi1EEESI_SI_EEESC_SE_Li128ELb1ELb1ELb1ELb0EEENS1_36VarlenDynamicPersistentTileSchedulerILi128ELi80ELi128ELi128ELb1ELb1ELb0ELb1ELb1ELb1EEEEEEEEEvNT_6ParamsE:
	.zero		1608


//--------------------- SYMBOLS --------------------------

	.type		.nv.reservedSmem.offset0,@object
	.size		.nv.reservedSmem.offset0,0x4
